//
// Generated by NVIDIA NVVM Compiler
//
// Compiler Build ID: CL-36424714
// Cuda compilation tools, release 13.0, V13.0.88
// Based on NVVM 20.0.0
//

.version 9.0
.target sm_100
.address_size 64

	// .globl	sigmoid_forward_float

.visible .entry sigmoid_forward_float(
	.param .u64 .ptr .align 1 sigmoid_forward_float_param_0,
	.param .u64 sigmoid_forward_float_param_1,
	.param .u64 sigmoid_forward_float_param_2
)
{
	.reg .pred 	%p<5>;
	.reg .b32 	%r<11>;
	.reg .b32 	%f<5>;
	.reg .b64 	%rd<13>;
	.reg .b64 	%fd<4>;

	ld.param.u64 	%rd3, [sigmoid_forward_float_param_0];
	ld.param.u64 	%rd4, [sigmoid_forward_float_param_1];
	ld.param.u64 	%rd5, [sigmoid_forward_float_param_2];
	mov.u32 	%r1, %ntid.x;
	mov.u32 	%r2, %ctaid.x;
	mov.u32 	%r3, %tid.x;
	mad.lo.s32 	%r4, %r1, %r2, %r3;
	cvt.u64.u32 	%rd1, %r4;
	mov.u32 	%r5, %ntid.y;
	mov.u32 	%r6, %ctaid.y;
	mov.u32 	%r7, %tid.y;
	mad.lo.s32 	%r8, %r5, %r6, %r7;
	cvt.u64.u32 	%rd2, %r8;
	setp.le.u64 	%p1, %rd4, %rd1;
	setp.le.u64 	%p2, %rd5, %rd2;
	or.pred  	%p3, %p1, %p2;
	@%p3 bra 	$L__BB0_2;
	cvt.u32.u64 	%r10, %rd2;
	cvta.to.global.u64 	%rd7, %rd3;
	setp.eq.s32 	%p4, %r10, 0;
	mul.lo.s64 	%rd8, %rd4, %rd2;
	selp.b64 	%rd9, 0, %rd8, %p4;
	add.s64 	%rd10, %rd9, %rd1;
	shl.b64 	%rd11, %rd10, 2;
	add.s64 	%rd12, %rd7, %rd11;
	ld.global.f32 	%f1, [%rd12];
	mul.f32 	%f2, %f1, 0fBFB8AA3B;
	ex2.approx.f32 	%f3, %f2;
	cvt.f64.f32 	%fd1, %f3;
	add.f64 	%fd2, %fd1, 0d3FF0000000000000;
	rcp.rn.f64 	%fd3, %fd2;
	cvt.rn.f32.f64 	%f4, %fd3;
	st.global.f32 	[%rd12], %f4;
$L__BB0_2:
	ret;

}
	// .globl	relu_forward_float
.visible .entry relu_forward_float(
	.param .u64 .ptr .align 1 relu_forward_float_param_0,
	.param .u64 relu_forward_float_param_1,
	.param .u64 relu_forward_float_param_2,
	.param .u64 .ptr .align 1 relu_forward_float_param_3,
	.param .u64 .ptr .align 1 relu_forward_float_param_4
)
{
	.reg .pred 	%p<6>;
	.reg .b32 	%r<12>;
	.reg .b32 	%f<2>;
	.reg .b64 	%rd<13>;

	ld.param.u64 	%rd4, [relu_forward_float_param_0];
	ld.param.u64 	%rd5, [relu_forward_float_param_1];
	ld.param.u64 	%rd6, [relu_forward_float_param_2];
	mov.u32 	%r1, %ntid.x;
	mov.u32 	%r2, %ctaid.x;
	mov.u32 	%r3, %tid.x;
	mad.lo.s32 	%r4, %r1, %r2, %r3;
	cvt.u64.u32 	%rd1, %r4;
	mov.u32 	%r5, %ntid.y;
	mov.u32 	%r6, %ctaid.y;
	mov.u32 	%r7, %tid.y;
	mad.lo.s32 	%r8, %r5, %r6, %r7;
	cvt.u64.u32 	%rd2, %r8;
	setp.le.u64 	%p1, %rd5, %rd1;
	setp.le.u64 	%p2, %rd6, %rd2;
	or.pred  	%p3, %p1, %p2;
	@%p3 bra 	$L__BB1_3;
	cvt.u32.u64 	%r10, %rd2;
	cvta.to.global.u64 	%rd8, %rd4;
	setp.eq.s32 	%p4, %r10, 0;
	mul.lo.s64 	%rd9, %rd5, %rd2;
	selp.b64 	%rd10, 0, %rd9, %p4;
	add.s64 	%rd11, %rd10, %rd1;
	shl.b64 	%rd12, %rd11, 2;
	add.s64 	%rd3, %rd8, %rd12;
	ld.global.f32 	%f1, [%rd3];
	setp.geu.f32 	%p5, %f1, 0f00000000;
	@%p5 bra 	$L__BB1_3;
	mov.b32 	%r11, 0;
	st.global.u32 	[%rd3], %r11;
$L__BB1_3:
	ret;

}
	// .globl	swish_forwaxd_float
.visible .entry swish_forwaxd_float(
	.param .u64 .ptr .align 1 swish_forwaxd_float_param_0,
	.param .u64 swish_forwaxd_float_param_1,
	.param .u64 swish_forwaxd_float_param_2,
	.param .u64 .ptr .align 1 swish_forwaxd_float_param_3,
	.param .u64 .ptr .align 1 swish_forwaxd_float_param_4
)
{
	.reg .pred 	%p<5>;
	.reg .b32 	%r<11>;
	.reg .b32 	%f<5>;
	.reg .b64 	%rd<13>;
	.reg .b64 	%fd<6>;

	ld.param.u64 	%rd3, [swish_forwaxd_float_param_0];
	ld.param.u64 	%rd4, [swish_forwaxd_float_param_1];
	ld.param.u64 	%rd5, [swish_forwaxd_float_param_2];
	mov.u32 	%r1, %ntid.x;
	mov.u32 	%r2, %ctaid.x;
	mov.u32 	%r3, %tid.x;
	mad.lo.s32 	%r4, %r1, %r2, %r3;
	cvt.u64.u32 	%rd1, %r4;
	mov.u32 	%r5, %ntid.y;
	mov.u32 	%r6, %ctaid.y;
	mov.u32 	%r7, %tid.y;
	mad.lo.s32 	%r8, %r5, %r6, %r7;
	cvt.u64.u32 	%rd2, %r8;
	setp.le.u64 	%p1, %rd4, %rd1;
	setp.le.u64 	%p2, %rd5, %rd2;
	or.pred  	%p3, %p1, %p2;
	@%p3 bra 	$L__BB2_2;
	cvt.u32.u64 	%r10, %rd2;
	cvta.to.global.u64 	%rd7, %rd3;
	setp.eq.s32 	%p4, %r10, 0;
	mul.lo.s64 	%rd8, %rd4, %rd2;
	selp.b64 	%rd9, 0, %rd8, %p4;
	add.s64 	%rd10, %rd9, %rd1;
	shl.b64 	%rd11, %rd10, 2;
	add.s64 	%rd12, %rd7, %rd11;
	ld.global.f32 	%f1, [%rd12];
	cvt.f64.f32 	%fd1, %f1;
	mul.f32 	%f2, %f1, 0fBFB8AA3B;
	ex2.approx.f32 	%f3, %f2;
	cvt.f64.f32 	%fd2, %f3;
	add.f64 	%fd3, %fd2, 0d3FF0000000000000;
	rcp.rn.f64 	%fd4, %fd3;
	mul.f64 	%fd5, %fd4, %fd1;
	cvt.rn.f32.f64 	%f4, %fd5;
	st.global.f32 	[%rd12], %f4;
$L__BB2_2:
	ret;

}
	// .globl	tanh_forward_float
.visible .entry tanh_forward_float(
	.param .u64 .ptr .align 1 tanh_forward_float_param_0,
	.param .u64 tanh_forward_float_param_1,
	.param .u64 tanh_forward_float_param_2,
	.param .u64 .ptr .align 1 tanh_forward_float_param_3,
	.param .u64 .ptr .align 1 tanh_forward_float_param_4
)
{
	.reg .pred 	%p<5>;
	.reg .b32 	%r<11>;
	.reg .b32 	%f<9>;
	.reg .b64 	%rd<13>;

	ld.param.u64 	%rd3, [tanh_forward_float_param_0];
	ld.param.u64 	%rd4, [tanh_forward_float_param_1];
	ld.param.u64 	%rd5, [tanh_forward_float_param_2];
	mov.u32 	%r1, %ntid.x;
	mov.u32 	%r2, %ctaid.x;
	mov.u32 	%r3, %tid.x;
	mad.lo.s32 	%r4, %r1, %r2, %r3;
	cvt.u64.u32 	%rd1, %r4;
	mov.u32 	%r5, %ntid.y;
	mov.u32 	%r6, %ctaid.y;
	mov.u32 	%r7, %tid.y;
	mad.lo.s32 	%r8, %r5, %r6, %r7;
	cvt.u64.u32 	%rd2, %r8;
	setp.le.u64 	%p1, %rd4, %rd1;
	setp.le.u64 	%p2, %rd5, %rd2;
	or.pred  	%p3, %p1, %p2;
	@%p3 bra 	$L__BB3_2;
	cvt.u32.u64 	%r10, %rd2;
	cvta.to.global.u64 	%rd7, %rd3;
	setp.eq.s32 	%p4, %r10, 0;
	mul.lo.s64 	%rd8, %rd4, %rd2;
	selp.b64 	%rd9, 0, %rd8, %p4;
	add.s64 	%rd10, %rd9, %rd1;
	shl.b64 	%rd11, %rd10, 2;
	add.s64 	%rd12, %rd7, %rd11;
	ld.global.f32 	%f1, [%rd12];
	mul.f32 	%f2, %f1, 0f3FB8AA3B;
	ex2.approx.f32 	%f3, %f2;
	mul.f32 	%f4, %f1, 0fBFB8AA3B;
	ex2.approx.f32 	%f5, %f4;
	sub.f32 	%f6, %f3, %f5;
	add.f32 	%f7, %f3, %f5;
	div.rn.f32 	%f8, %f6, %f7;
	st.global.f32 	[%rd12], %f8;
$L__BB3_2:
	ret;

}
	// .globl	softmax_forward_float
.visible .entry softmax_forward_float(
	.param .u64 .ptr .align 1 softmax_forward_float_param_0,
	.param .u64 softmax_forward_float_param_1,
	.param .u64 softmax_forward_float_param_2,
	.param .u64 .ptr .align 1 softmax_forward_float_param_3,
	.param .u64 .ptr .align 1 softmax_forward_float_param_4
)
{
	.reg .pred 	%p<5>;
	.reg .b32 	%r<11>;
	.reg .b32 	%f<8>;
	.reg .b64 	%rd<20>;

	ld.param.u64 	%rd3, [softmax_forward_float_param_0];
	ld.param.u64 	%rd4, [softmax_forward_float_param_1];
	ld.param.u64 	%rd7, [softmax_forward_float_param_2];
	ld.param.u64 	%rd5, [softmax_forward_float_param_3];
	ld.param.u64 	%rd6, [softmax_forward_float_param_4];
	mov.u32 	%r1, %ntid.x;
	mov.u32 	%r2, %ctaid.x;
	mov.u32 	%r3, %tid.x;
	mad.lo.s32 	%r4, %r1, %r2, %r3;
	cvt.u64.u32 	%rd1, %r4;
	mov.u32 	%r5, %ntid.y;
	mov.u32 	%r6, %ctaid.y;
	mov.u32 	%r7, %tid.y;
	mad.lo.s32 	%r8, %r5, %r6, %r7;
	cvt.u64.u32 	%rd2, %r8;
	setp.le.u64 	%p1, %rd4, %rd1;
	setp.le.u64 	%p2, %rd7, %rd2;
	or.pred  	%p3, %p1, %p2;
	@%p3 bra 	$L__BB4_2;
	cvt.u32.u64 	%r10, %rd2;
	cvta.to.global.u64 	%rd9, %rd3;
	cvta.to.global.u64 	%rd10, %rd5;
	cvta.to.global.u64 	%rd11, %rd6;
	setp.eq.s32 	%p4, %r10, 0;
	mul.lo.s64 	%rd12, %rd4, %rd2;
	selp.b64 	%rd13, 0, %rd12, %p4;
	add.s64 	%rd14, %rd13, %rd1;
	shl.b64 	%rd15, %rd14, 2;
	add.s64 	%rd16, %rd9, %rd15;
	ld.global.f32 	%f1, [%rd16];
	shl.b64 	%rd17, %rd2, 2;
	add.s64 	%rd18, %rd10, %rd17;
	ld.global.f32 	%f2, [%rd18];
	sub.f32 	%f3, %f1, %f2;
	mul.f32 	%f4, %f3, 0f3FB8AA3B;
	ex2.approx.f32 	%f5, %f4;
	add.s64 	%rd19, %rd11, %rd17;
	ld.global.f32 	%f6, [%rd19];
	div.rn.f32 	%f7, %f5, %f6;
	st.global.f32 	[%rd16], %f7;
$L__BB4_2:
	ret;

}
	// .globl	softmax_preprocessing_float
.visible .entry softmax_preprocessing_float(
	.param .u64 .ptr .align 1 softmax_preprocessing_float_param_0,
	.param .u64 softmax_preprocessing_float_param_1,
	.param .u64 softmax_preprocessing_float_param_2,
	.param .u64 .ptr .align 1 softmax_preprocessing_float_param_3,
	.param .u64 .ptr .align 1 softmax_preprocessing_float_param_4
)
{
	.reg .pred 	%p<18>;
	.reg .b32 	%r<11>;
	.reg .b32 	%f<80>;
	.reg .b64 	%rd<30>;

	ld.param.u64 	%rd11, [softmax_preprocessing_float_param_0];
	ld.param.u64 	%rd12, [softmax_preprocessing_float_param_1];
	ld.param.u64 	%rd15, [softmax_preprocessing_float_param_2];
	ld.param.u64 	%rd13, [softmax_preprocessing_float_param_3];
	ld.param.u64 	%rd14, [softmax_preprocessing_float_param_4];
	mov.u32 	%r1, %ntid.x;
	mov.u32 	%r2, %ctaid.x;
	mov.u32 	%r3, %tid.x;
	mad.lo.s32 	%r4, %r1, %r2, %r3;
	cvt.u64.u32 	%rd1, %r4;
	mov.u32 	%r5, %ntid.y;
	mov.u32 	%r6, %ctaid.y;
	mov.u32 	%r7, %tid.y;
	mad.lo.s32 	%r8, %r5, %r6, %r7;
	cvt.u64.u32 	%rd2, %r8;
	setp.le.u64 	%p1, %rd12, %rd1;
	setp.le.u64 	%p2, %rd15, %rd2;
	or.pred  	%p3, %p1, %p2;
	@%p3 bra 	$L__BB5_13;
	cvt.u32.u64 	%r10, %rd2;
	cvta.to.global.u64 	%rd17, %rd11;
	setp.eq.s32 	%p4, %r10, 0;
	mul.lo.s64 	%rd18, %rd12, %rd2;
	selp.b64 	%rd19, 0, %rd18, %p4;
	add.s64 	%rd20, %rd19, %rd1;
	shl.b64 	%rd21, %rd20, 2;
	add.s64 	%rd22, %rd17, %rd21;
	ld.global.f32 	%f1, [%rd22];
	and.b64  	%rd3, %rd12, 15;
	setp.lt.u64 	%p5, %rd12, 16;
	mov.f32 	%f79, 0f00000000;
	mov.f32 	%f78, %f79;
	@%p5 bra 	$L__BB5_4;
	and.b64  	%rd28, %rd12, -16;
	mov.f32 	%f79, 0f00000000;
	mov.f32 	%f61, %f1;
$L__BB5_3:
	.pragma "nounroll";
	setp.gt.f32 	%p6, %f1, %f78;
	selp.f32 	%f33, %f61, %f78, %p6;
	add.f32 	%f34, %f79, %f1;
	setp.gt.f32 	%p7, %f1, %f33;
	selp.f32 	%f61, %f1, %f61, %p7;
	selp.f32 	%f78, %f1, %f33, %p7;
	add.f32 	%f35, %f34, %f1;
	add.f32 	%f36, %f35, %f1;
	add.f32 	%f37, %f36, %f1;
	add.f32 	%f38, %f37, %f1;
	add.f32 	%f39, %f38, %f1;
	add.f32 	%f40, %f39, %f1;
	add.f32 	%f41, %f40, %f1;
	add.f32 	%f42, %f41, %f1;
	add.f32 	%f43, %f42, %f1;
	add.f32 	%f44, %f43, %f1;
	add.f32 	%f45, %f44, %f1;
	add.f32 	%f46, %f45, %f1;
	add.f32 	%f47, %f46, %f1;
	add.f32 	%f48, %f47, %f1;
	add.f32 	%f79, %f48, %f1;
	add.s64 	%rd28, %rd28, -16;
	setp.ne.s64 	%p8, %rd28, 0;
	@%p8 bra 	$L__BB5_3;
$L__BB5_4:
	setp.eq.s64 	%p9, %rd3, 0;
	@%p9 bra 	$L__BB5_12;
	and.b64  	%rd7, %rd12, 7;
	setp.lt.u64 	%p10, %rd3, 8;
	@%p10 bra 	$L__BB5_7;
	setp.gt.f32 	%p11, %f1, %f78;
	selp.f32 	%f78, %f1, %f78, %p11;
	add.f32 	%f50, %f79, %f1;
	add.f32 	%f51, %f50, %f1;
	add.f32 	%f52, %f51, %f1;
	add.f32 	%f53, %f52, %f1;
	add.f32 	%f54, %f53, %f1;
	add.f32 	%f55, %f54, %f1;
	add.f32 	%f56, %f55, %f1;
	add.f32 	%f79, %f56, %f1;
$L__BB5_7:
	setp.eq.s64 	%p12, %rd7, 0;
	@%p12 bra 	$L__BB5_12;
	and.b64  	%rd29, %rd12, 3;
	setp.lt.u64 	%p13, %rd7, 4;
	@%p13 bra 	$L__BB5_10;
	setp.gt.f32 	%p14, %f1, %f78;
	selp.f32 	%f78, %f1, %f78, %p14;
	add.f32 	%f58, %f79, %f1;
	add.f32 	%f59, %f58, %f1;
	add.f32 	%f60, %f59, %f1;
	add.f32 	%f79, %f60, %f1;
$L__BB5_10:
	setp.eq.s64 	%p15, %rd29, 0;
	@%p15 bra 	$L__BB5_12;
$L__BB5_11:
	.pragma "nounroll";
	setp.gt.f32 	%p16, %f1, %f78;
	selp.f32 	%f78, %f1, %f78, %p16;
	add.f32 	%f79, %f79, %f1;
	add.s64 	%rd29, %rd29, -1;
	setp.ne.s64 	%p17, %rd29, 0;
	@%p17 bra 	$L__BB5_11;
$L__BB5_12:
	cvta.to.global.u64 	%rd23, %rd13;
	shl.b64 	%rd24, %rd2, 2;
	add.s64 	%rd25, %rd23, %rd24;
	st.global.f32 	[%rd25], %f78;
	cvta.to.global.u64 	%rd26, %rd14;
	add.s64 	%rd27, %rd26, %rd24;
	st.global.f32 	[%rd27], %f79;
$L__BB5_13:
	ret;

}
	// .globl	sigmoid_backward_float
.visible .entry sigmoid_backward_float(
	.param .u64 .ptr .align 1 sigmoid_backward_float_param_0,
	.param .u64 .ptr .align 1 sigmoid_backward_float_param_1,
	.param .u64 sigmoid_backward_float_param_2,
	.param .u64 sigmoid_backward_float_param_3
)
{
	.reg .pred 	%p<5>;
	.reg .b32 	%r<11>;
	.reg .b32 	%f<8>;
	.reg .b64 	%rd<16>;
	.reg .b64 	%fd<8>;

	ld.param.u64 	%rd3, [sigmoid_backward_float_param_0];
	ld.param.u64 	%rd4, [sigmoid_backward_float_param_1];
	ld.param.u64 	%rd5, [sigmoid_backward_float_param_2];
	ld.param.u64 	%rd6, [sigmoid_backward_float_param_3];
	mov.u32 	%r1, %ntid.x;
	mov.u32 	%r2, %ctaid.x;
	mov.u32 	%r3, %tid.x;
	mad.lo.s32 	%r4, %r1, %r2, %r3;
	cvt.u64.u32 	%rd1, %r4;
	mov.u32 	%r5, %ntid.y;
	mov.u32 	%r6, %ctaid.y;
	mov.u32 	%r7, %tid.y;
	mad.lo.s32 	%r8, %r5, %r6, %r7;
	cvt.u64.u32 	%rd2, %r8;
	setp.le.u64 	%p1, %rd5, %rd1;
	setp.le.u64 	%p2, %rd6, %rd2;
	or.pred  	%p3, %p1, %p2;
	@%p3 bra 	$L__BB6_2;
	cvt.u32.u64 	%r10, %rd2;
	cvta.to.global.u64 	%rd8, %rd3;
	cvta.to.global.u64 	%rd9, %rd4;
	setp.eq.s32 	%p4, %r10, 0;
	mul.lo.s64 	%rd10, %rd5, %rd2;
	selp.b64 	%rd11, 0, %rd10, %p4;
	add.s64 	%rd12, %rd11, %rd1;
	shl.b64 	%rd13, %rd12, 2;
	add.s64 	%rd14, %rd8, %rd13;
	ld.global.f32 	%f1, [%rd14];
	mul.f32 	%f2, %f1, 0fBFB8AA3B;
	ex2.approx.f32 	%f3, %f2;
	cvt.f64.f32 	%fd1, %f3;
	add.f64 	%fd2, %fd1, 0d3FF0000000000000;
	rcp.rn.f64 	%fd3, %fd2;
	cvt.rn.f32.f64 	%f4, %fd3;
	cvt.f64.f32 	%fd4, %f4;
	mov.f64 	%fd5, 0d3FF0000000000000;
	sub.f64 	%fd6, %fd5, %fd4;
	mul.f64 	%fd7, %fd6, %fd4;
	cvt.rn.f32.f64 	%f5, %fd7;
	add.s64 	%rd15, %rd9, %rd13;
	ld.global.f32 	%f6, [%rd15];
	mul.f32 	%f7, %f6, %f5;
	st.global.f32 	[%rd15], %f7;
$L__BB6_2:
	ret;

}
	// .globl	relu_backward_float
.visible .entry relu_backward_float(
	.param .u64 .ptr .align 1 relu_backward_float_param_0,
	.param .u64 .ptr .align 1 relu_backward_float_param_1,
	.param .u64 relu_backward_float_param_2,
	.param .u64 relu_backward_float_param_3
)
{
	.reg .pred 	%p<6>;
	.reg .b32 	%r<12>;
	.reg .b32 	%f<2>;
	.reg .b64 	%rd<17>;

	ld.param.u64 	%rd4, [relu_backward_float_param_0];
	ld.param.u64 	%rd5, [relu_backward_float_param_1];
	ld.param.u64 	%rd6, [relu_backward_float_param_2];
	ld.param.u64 	%rd7, [relu_backward_float_param_3];
	mov.u32 	%r1, %ntid.x;
	mov.u32 	%r2, %ctaid.x;
	mov.u32 	%r3, %tid.x;
	mad.lo.s32 	%r4, %r1, %r2, %r3;
	cvt.u64.u32 	%rd1, %r4;
	mov.u32 	%r5, %ntid.y;
	mov.u32 	%r6, %ctaid.y;
	mov.u32 	%r7, %tid.y;
	mad.lo.s32 	%r8, %r5, %r6, %r7;
	cvt.u64.u32 	%rd2, %r8;
	setp.le.u64 	%p1, %rd6, %rd1;
	setp.le.u64 	%p2, %rd7, %rd2;
	or.pred  	%p3, %p1, %p2;
	@%p3 bra 	$L__BB7_3;
	cvt.u32.u64 	%r10, %rd2;
	cvta.to.global.u64 	%rd9, %rd4;
	setp.eq.s32 	%p4, %r10, 0;
	mul.lo.s64 	%rd10, %rd6, %rd2;
	selp.b64 	%rd11, 0, %rd10, %p4;
	add.s64 	%rd3, %rd11, %rd1;
	shl.b64 	%rd12, %rd3, 2;
	add.s64 	%rd13, %rd9, %rd12;
	ld.global.f32 	%f1, [%rd13];
	setp.gtu.f32 	%p5, %f1, 0f00000000;
	@%p5 bra 	$L__BB7_3;
	cvta.to.global.u64 	%rd14, %rd5;
	add.s64 	%rd16, %rd14, %rd12;
	mov.b32 	%r11, 0;
	st.global.u32 	[%rd16], %r11;
$L__BB7_3:
	ret;

}
	// .globl	swish_backward_float
.visible .entry swish_backward_float(
	.param .u64 .ptr .align 1 swish_backward_float_param_0,
	.param .u64 .ptr .align 1 swish_backward_float_param_1,
	.param .u64 swish_backward_float_param_2,
	.param .u64 swish_backward_float_param_3
)
{
	.reg .pred 	%p<5>;
	.reg .b32 	%r<11>;
	.reg .b32 	%f<5>;
	.reg .b64 	%rd<16>;
	.reg .b64 	%fd<9>;

	ld.param.u64 	%rd3, [swish_backward_float_param_0];
	ld.param.u64 	%rd4, [swish_backward_float_param_1];
	ld.param.u64 	%rd5, [swish_backward_float_param_2];
	ld.param.u64 	%rd6, [swish_backward_float_param_3];
	mov.u32 	%r1, %ntid.x;
	mov.u32 	%r2, %ctaid.x;
	mov.u32 	%r3, %tid.x;
	mad.lo.s32 	%r4, %r1, %r2, %r3;
	cvt.u64.u32 	%rd1, %r4;
	mov.u32 	%r5, %ntid.y;
	mov.u32 	%r6, %ctaid.y;
	mov.u32 	%r7, %tid.y;
	mad.lo.s32 	%r8, %r5, %r6, %r7;
	cvt.u64.u32 	%rd2, %r8;
	setp.le.u64 	%p1, %rd5, %rd1;
	setp.le.u64 	%p2, %rd6, %rd2;
	or.pred  	%p3, %p1, %p2;
	@%p3 bra 	$L__BB8_2;
	cvt.u32.u64 	%r10, %rd2;
	cvta.to.global.u64 	%rd8, %rd3;
	cvta.to.global.u64 	%rd9, %rd4;
	setp.eq.s32 	%p4, %r10, 0;
	mul.lo.s64 	%rd10, %rd5, %rd2;
	selp.b64 	%rd11, 0, %rd10, %p4;
	add.s64 	%rd12, %rd11, %rd1;
	shl.b64 	%rd13, %rd12, 2;
	add.s64 	%rd14, %rd8, %rd13;
	ld.global.f32 	%f1, [%rd14];
	cvt.f64.f32 	%fd1, %f1;
	mul.f32 	%f2, %f1, 0fBFB8AA3B;
	ex2.approx.f32 	%f3, %f2;
	cvt.f64.f32 	%fd2, %f3;
	add.f64 	%fd3, %fd2, 0d3FF0000000000000;
	rcp.rn.f64 	%fd4, %fd3;
	mul.f64 	%fd5, %fd4, %fd1;
	mov.f64 	%fd6, 0d3FF0000000000000;
	sub.f64 	%fd7, %fd6, %fd5;
	fma.rn.f64 	%fd8, %fd4, %fd7, %fd5;
	cvt.rn.f32.f64 	%f4, %fd8;
	add.s64 	%rd15, %rd9, %rd13;
	st.global.f32 	[%rd15], %f4;
$L__BB8_2:
	ret;

}
	// .globl	tanh_backward_float
.visible .entry tanh_backward_float(
	.param .u64 .ptr .align 1 tanh_backward_float_param_0,
	.param .u64 .ptr .align 1 tanh_backward_float_param_1,
	.param .u64 tanh_backward_float_param_2,
	.param .u64 tanh_backward_float_param_3
)
{
	.reg .pred 	%p<5>;
	.reg .b32 	%r<11>;
	.reg .b32 	%f<14>;
	.reg .b64 	%rd<16>;

	ld.param.u64 	%rd3, [tanh_backward_float_param_0];
	ld.param.u64 	%rd4, [tanh_backward_float_param_1];
	ld.param.u64 	%rd5, [tanh_backward_float_param_2];
	ld.param.u64 	%rd6, [tanh_backward_float_param_3];
	mov.u32 	%r1, %ntid.x;
	mov.u32 	%r2, %ctaid.x;
	mov.u32 	%r3, %tid.x;
	mad.lo.s32 	%r4, %r1, %r2, %r3;
	cvt.u64.u32 	%rd1, %r4;
	mov.u32 	%r5, %ntid.y;
	mov.u32 	%r6, %ctaid.y;
	mov.u32 	%r7, %tid.y;
	mad.lo.s32 	%r8, %r5, %r6, %r7;
	cvt.u64.u32 	%rd2, %r8;
	setp.le.u64 	%p1, %rd5, %rd1;
	setp.le.u64 	%p2, %rd6, %rd2;
	or.pred  	%p3, %p1, %p2;
	@%p3 bra 	$L__BB9_2;
	cvt.u32.u64 	%r10, %rd2;
	cvta.to.global.u64 	%rd8, %rd3;
	cvta.to.global.u64 	%rd9, %rd4;
	setp.eq.s32 	%p4, %r10, 0;
	mul.lo.s64 	%rd10, %rd5, %rd2;
	selp.b64 	%rd11, 0, %rd10, %p4;
	add.s64 	%rd12, %rd11, %rd1;
	shl.b64 	%rd13, %rd12, 2;
	add.s64 	%rd14, %rd8, %rd13;
	ld.global.f32 	%f1, [%rd14];
	mul.f32 	%f2, %f1, 0f3FB8AA3B;
	ex2.approx.f32 	%f3, %f2;
	mul.f32 	%f4, %f1, 0fBFB8AA3B;
	ex2.approx.f32 	%f5, %f4;
	sub.f32 	%f6, %f3, %f5;
	add.f32 	%f7, %f3, %f5;
	div.rn.f32 	%f8, %f6, %f7;
	mul.f32 	%f9, %f8, %f8;
	mov.f32 	%f10, 0f3F800000;
	sub.f32 	%f11, %f10, %f9;
	add.s64 	%rd15, %rd9, %rd13;
	ld.global.f32 	%f12, [%rd15];
	mul.f32 	%f13, %f12, %f11;
	st.global.f32 	[%rd15], %f13;
$L__BB9_2:
	ret;

}
	// .globl	softmax_backward_float
.visible .entry softmax_backward_float(
	.param .u64 .ptr .align 1 softmax_backward_float_param_0,
	.param .u64 .ptr .align 1 softmax_backward_float_param_1,
	.param .u64 softmax_backward_float_param_2,
	.param .u64 softmax_backward_float_param_3
)
{
	.reg .pred 	%p<5>;
	.reg .b32 	%r<11>;
	.reg .b32 	%f<5>;
	.reg .b64 	%rd<16>;
	.reg .b64 	%fd<5>;

	ld.param.u64 	%rd3, [softmax_backward_float_param_0];
	ld.param.u64 	%rd4, [softmax_backward_float_param_1];
	ld.param.u64 	%rd5, [softmax_backward_float_param_2];
	ld.param.u64 	%rd6, [softmax_backward_float_param_3];
	mov.u32 	%r1, %ntid.x;
	mov.u32 	%r2, %ctaid.x;
	mov.u32 	%r3, %tid.x;
	mad.lo.s32 	%r4, %r1, %r2, %r3;
	cvt.u64.u32 	%rd1, %r4;
	mov.u32 	%r5, %ntid.y;
	mov.u32 	%r6, %ctaid.y;
	mov.u32 	%r7, %tid.y;
	mad.lo.s32 	%r8, %r5, %r6, %r7;
	cvt.u64.u32 	%rd2, %r8;
	setp.le.u64 	%p1, %rd5, %rd1;
	setp.le.u64 	%p2, %rd6, %rd2;
	or.pred  	%p3, %p1, %p2;
	@%p3 bra 	$L__BB10_2;
	cvt.u32.u64 	%r10, %rd2;
	cvta.to.global.u64 	%rd8, %rd3;
	cvta.to.global.u64 	%rd9, %rd4;
	setp.eq.s32 	%p4, %r10, 0;
	mul.lo.s64 	%rd10, %rd5, %rd2;
	selp.b64 	%rd11, 0, %rd10, %p4;
	add.s64 	%rd12, %rd11, %rd1;
	shl.b64 	%rd13, %rd12, 2;
	add.s64 	%rd14, %rd8, %rd13;
	ld.global.f32 	%f1, [%rd14];
	cvt.f64.f32 	%fd1, %f1;
	mov.f64 	%fd2, 0d3FF0000000000000;
	sub.f64 	%fd3, %fd2, %fd1;
	mul.f64 	%fd4, %fd3, %fd1;
	cvt.rn.f32.f64 	%f2, %fd4;
	add.s64 	%rd15, %rd9, %rd13;
	ld.global.f32 	%f3, [%rd15];
	mul.f32 	%f4, %f3, %f2;
	st.global.f32 	[%rd15], %f4;
$L__BB10_2:
	ret;

}


// ===== COMPILED SASS (sm_100) =====

	.target	sm_100

	.elftype	@"ET_EXEC"


//--------------------- .note.nv.tkinfo           --------------------------
	.section	.note.nv.tkinfo,"",@"SHT_NOTE"
	.sectionflags	@"SHF_NOTE_NV_TKINFO"
	.tkinfo
        /*0018*/ 	.word	0x00000002
        /*0030*/ 	.string	""
        /*0030*/ 	.string	"ptxas"
        /*0030*/ 	.string	"Cuda compilation tools, release 13.0, V13.0.88"
        /*0030*/ 	.string	"Build cuda_13.0.r13.0/compiler.36424714_0"
        /*0030*/ 	.string	"-arch sm_100 -m 64 "



//--------------------- .note.nv.cuinfo           --------------------------
	.section	.note.nv.cuinfo,"",@"SHT_NOTE"
	.sectionflags	@"SHF_NOTE_NV_CUINFO"
        /*0018*/ 	.short	0x0002
        /*001a*/ 	.short	0x0064
        /*001c*/ 	.short	0x0082
	.zero		2


//--------------------- .nv.info                  --------------------------
	.section	.nv.info,"",@"SHT_CUDA_INFO"
	.align	4


	//----- nvinfo : EIATTR_REGCOUNT
	.align		4
        /*0000*/ 	.byte	0x04, 0x2f
        /*0002*/ 	.short	(.L_1 - .L_0)
	.align		4
.L_0:
        /*0004*/ 	.word	index@(sigmoid_forward_float)
        /*0008*/ 	.word	0x0000000f


	//----- nvinfo : EIATTR_FRAME_SIZE
	.align		4
.L_1:
        /*000c*/ 	.byte	0x04, 0x11
        /*000e*/ 	.short	(.L_3 - .L_2)
	.align		4
.L_2:
        /*0010*/ 	.word	index@($__internal_6_$__cuda_sm20_dblrcp_rn_slowpath_v3)
        /*0014*/ 	.word	0x00000000


	//----- nvinfo : EIATTR_FRAME_SIZE
	.align		4
.L_3:
        /*0018*/ 	.byte	0x04, 0x11
        /*001a*/ 	.short	(.L_5 - .L_4)
	.align		4
.L_4:
        /*001c*/ 	.word	index@(sigmoid_forward_float)
        /*0020*/ 	.word	0x00000000


	//----- nvinfo : EIATTR_REGCOUNT
	.align		4
.L_5:
        /*0024*/ 	.byte	0x04, 0x2f
        /*0026*/ 	.short	(.L_7 - .L_6)
	.align		4
.L_6:
        /*0028*/ 	.word	index@(relu_forward_float)
        /*002c*/ 	.word	0x00000008


	//----- nvinfo : EIATTR_FRAME_SIZE
	.align		4
.L_7:
        /*0030*/ 	.byte	0x04, 0x11
        /*0032*/ 	.short	(.L_9 - .L_8)
	.align		4
.L_8:
        /*0034*/ 	.word	index@(relu_forward_float)
        /*0038*/ 	.word	0x00000000


	//----- nvinfo : EIATTR_REGCOUNT
	.align		4
.L_9:
        /*003c*/ 	.byte	0x04, 0x2f
        /*003e*/ 	.short	(.L_11 - .L_10)
	.align		4
.L_10:
        /*0040*/ 	.word	index@(swish_forwaxd_float)
        /*0044*/ 	.word	0x00000012


	//----- nvinfo : EIATTR_FRAME_SIZE
	.align		4
.L_11:
        /*0048*/ 	.byte	0x04, 0x11
        /*004a*/ 	.short	(.L_13 - .L_12)
	.align		4
.L_12:
        /*004c*/ 	.word	index@($__internal_5_$__cuda_sm20_dblrcp_rn_slowpath_v3)
        /*0050*/ 	.word	0x00000000


	//----- nvinfo : EIATTR_FRAME_SIZE
	.align		4
.L_13:
        /*0054*/ 	.byte	0x04, 0x11
        /*0056*/ 	.short	(.L_15 - .L_14)
	.align		4
.L_14:
        /*0058*/ 	.word	index@(swish_forwaxd_float)
        /*005c*/ 	.word	0x00000000


	//----- nvinfo : EIATTR_REGCOUNT
	.align		4
.L_15:
        /*0060*/ 	.byte	0x04, 0x2f
        /*0062*/ 	.short	(.L_17 - .L_16)
	.align		4
.L_16:
        /*0064*/ 	.word	index@(tanh_forward_float)
        /*0068*/ 	.word	0x00000010


	//----- nvinfo : EIATTR_FRAME_SIZE
	.align		4
.L_17:
        /*006c*/ 	.byte	0x04, 0x11
        /*006e*/ 	.short	(.L_19 - .L_18)
	.align		4
.L_18:
        /*0070*/ 	.word	index@($__internal_4_$__cuda_sm3x_div_rn_noftz_f32_slowpath)
        /*0074*/ 	.word	0x00000000


	//----- nvinfo : EIATTR_FRAME_SIZE
	.align		4
.L_19:
        /*0078*/ 	.byte	0x04, 0x11
        /*007a*/ 	.short	(.L_21 - .L_20)
	.align		4
.L_20:
        /*007c*/ 	.word	index@(tanh_forward_float)
        /*0080*/ 	.word	0x00000000


	//----- nvinfo : EIATTR_REGCOUNT
	.align		4
.L_21:
        /*0084*/ 	.byte	0x04, 0x2f
        /*0086*/ 	.short	(.L_23 - .L_22)
	.align		4
.L_22:
        /*0088*/ 	.word	index@(softmax_forward_float)
        /*008c*/ 	.word	0x00000011


	//----- nvinfo : EIATTR_FRAME_SIZE
	.align		4
.L_23:
        /*0090*/ 	.byte	0x04, 0x11
        /*0092*/ 	.short	(.L_25 - .L_24)
	.align		4
.L_24:
        /*0094*/ 	.word	index@($__internal_3_$__cuda_sm3x_div_rn_noftz_f32_slowpath)
        /*0098*/ 	.word	0x00000000


	//----- nvinfo : EIATTR_FRAME_SIZE
	.align		4
.L_25:
        /*009c*/ 	.byte	0x04, 0x11
        /*009e*/ 	.short	(.L_27 - .L_26)
	.align		4
.L_26:
        /*00a0*/ 	.word	index@(softmax_forward_float)
        /*00a4*/ 	.word	0x00000000


	//----- nvinfo : EIATTR_REGCOUNT
	.align		4
.L_27:
        /*00a8*/ 	.byte	0x04, 0x2f
        /*00aa*/ 	.short	(.L_29 - .L_28)
	.align		4
.L_28:
        /*00ac*/ 	.word	index@(softmax_preprocessing_float)
        /*00b0*/ 	.word	0x0000000c


	//----- nvinfo : EIATTR_FRAME_SIZE
	.align		4
.L_29:
        /*00b4*/ 	.byte	0x04, 0x11
        /*00b6*/ 	.short	(.L_31 - .L_30)
	.align		4
.L_30:
        /*00b8*/ 	.word	index@(softmax_preprocessing_float)
        /*00bc*/ 	.word	0x00000000


	//----- nvinfo : EIATTR_REGCOUNT
	.align		4
.L_31:
        /*00c0*/ 	.byte	0x04, 0x2f
        /*00c2*/ 	.short	(.L_33 - .L_32)
	.align		4
.L_32:
        /*00c4*/ 	.word	index@(sigmoid_backward_float)
        /*00c8*/ 	.word	0x00000010


	//----- nvinfo : EIATTR_FRAME_SIZE
	.align		4
.L_33:
        /*00cc*/ 	.byte	0x04, 0x11
        /*00ce*/ 	.short	(.L_35 - .L_34)
	.align		4
.L_34:
        /*00d0*/ 	.word	index@($__internal_2_$__cuda_sm20_dblrcp_rn_slowpath_v3)
        /*00d4*/ 	.word	0x00000000


	//----- nvinfo : EIATTR_FRAME_SIZE
	.align		4
.L_35:
        /*00d8*/ 	.byte	0x04, 0x11
        /*00da*/ 	.short	(.L_37 - .L_36)
	.align		4
.L_36:
        /*00dc*/ 	.word	index@(sigmoid_backward_float)
        /*00e0*/ 	.word	0x00000000


	//----- nvinfo : EIATTR_REGCOUNT
	.align		4
.L_37:
        /*00e4*/ 	.byte	0x04, 0x2f
        /*00e6*/ 	.short	(.L_39 - .L_38)
	.align		4
.L_38:
        /*00e8*/ 	.word	index@(relu_backward_float)
        /*00ec*/ 	.word	0x00000008


	//----- nvinfo : EIATTR_FRAME_SIZE
	.align		4
.L_39:
        /*00f0*/ 	.byte	0x04, 0x11
        /*00f2*/ 	.short	(.L_41 - .L_40)
	.align		4
.L_40:
        /*00f4*/ 	.word	index@(relu_backward_float)
        /*00f8*/ 	.word	0x00000000


	//----- nvinfo : EIATTR_REGCOUNT
	.align		4
.L_41:
        /*00fc*/ 	.byte	0x04, 0x2f
        /*00fe*/ 	.short	(.L_43 - .L_42)
	.align		4
.L_42:
        /*0100*/ 	.word	index@(swish_backward_float)
        /*0104*/ 	.word	0x00000012


	//----- nvinfo : EIATTR_FRAME_SIZE
	.align		4
.L_43:
        /*0108*/ 	.byte	0x04, 0x11
        /*010a*/ 	.short	(.L_45 - .L_44)
	.align		4
.L_44:
        /*010c*/ 	.word	index@($__internal_1_$__cuda_sm20_dblrcp_rn_slowpath_v3)
        /*0110*/ 	.word	0x00000000


	//----- nvinfo : EIATTR_FRAME_SIZE
	.align		4
.L_45:
        /*0114*/ 	.byte	0x04, 0x11
        /*0116*/ 	.short	(.L_47 - .L_46)
	.align		4
.L_46:
        /*0118*/ 	.word	index@(swish_backward_float)
        /*011c*/ 	.word	0x00000000


	//----- nvinfo : EIATTR_REGCOUNT
	.align		4
.L_47:
        /*0120*/ 	.byte	0x04, 0x2f
        /*0122*/ 	.short	(.L_49 - .L_48)
	.align		4
.L_48:
        /*0124*/ 	.word	index@(tanh_backward_float)
        /*0128*/ 	.word	0x00000010


	//----- nvinfo : EIATTR_FRAME_SIZE
	.align		4
.L_49:
        /*012c*/ 	.byte	0x04, 0x11
        /*012e*/ 	.short	(.L_51 - .L_50)
	.align		4
.L_50:
        /*0130*/ 	.word	index@($__internal_0_$__cuda_sm3x_div_rn_noftz_f32_slowpath)
        /*0134*/ 	.word	0x00000000


	//----- nvinfo : EIATTR_FRAME_SIZE
	.align		4
.L_51:
        /*0138*/ 	.byte	0x04, 0x11
        /*013a*/ 	.short	(.L_53 - .L_52)
	.align		4
.L_52:
        /*013c*/ 	.word	index@(tanh_backward_float)
        /*0140*/ 	.word	0x00000000


	//----- nvinfo : EIATTR_REGCOUNT
	.align		4
.L_53:
        /*0144*/ 	.byte	0x04, 0x2f
        /*0146*/ 	.short	(.L_55 - .L_54)
	.align		4
.L_54:
        /*0148*/ 	.word	index@(softmax_backward_float)
        /*014c*/ 	.word	0x0000000e


	//----- nvinfo : EIATTR_FRAME_SIZE
	.align		4
.L_55:
        /*0150*/ 	.byte	0x04, 0x11
        /*0152*/ 	.short	(.L_57 - .L_56)
	.align		4
.L_56:
        /*0154*/ 	.word	index@(softmax_backward_float)
        /*0158*/ 	.word	0x00000000


	//----- nvinfo : EIATTR_MIN_STACK_SIZE
	.align		4
.L_57:
        /*015c*/ 	.byte	0x04, 0x12
        /*015e*/ 	.short	(.L_59 - .L_58)
	.align		4
.L_58:
        /*0160*/ 	.word	index@(softmax_backward_float)
        /*0164*/ 	.word	0x00000000


	//----- nvinfo : EIATTR_MIN_STACK_SIZE
	.align		4
.L_59:
        /*0168*/ 	.byte	0x04, 0x12
        /*016a*/ 	.short	(.L_61 - .L_60)
	.align		4
.L_60:
        /*016c*/ 	.word	index@(tanh_backward_float)
        /*0170*/ 	.word	0x00000000


	//----- nvinfo : EIATTR_MIN_STACK_SIZE
	.align		4
.L_61:
        /*0174*/ 	.byte	0x04, 0x12
        /*0176*/ 	.short	(.L_63 - .L_62)
	.align		4
.L_62:
        /*0178*/ 	.word	index@(swish_backward_float)
        /*017c*/ 	.word	0x00000000


	//----- nvinfo : EIATTR_MIN_STACK_SIZE
	.align		4
.L_63:
        /*0180*/ 	.byte	0x04, 0x12
        /*0182*/ 	.short	(.L_65 - .L_64)
	.align		4
.L_64:
        /*0184*/ 	.word	index@(relu_backward_float)
        /*0188*/ 	.word	0x00000000


	//----- nvinfo : EIATTR_MIN_STACK_SIZE
	.align		4
.L_65:
        /*018c*/ 	.byte	0x04, 0x12
        /*018e*/ 	.short	(.L_67 - .L_66)
	.align		4
.L_66:
        /*0190*/ 	.word	index@(sigmoid_backward_float)
        /*0194*/ 	.word	0x00000000


	//----- nvinfo : EIATTR_MIN_STACK_SIZE
	.align		4
.L_67:
        /*0198*/ 	.byte	0x04, 0x12
        /*019a*/ 	.short	(.L_69 - .L_68)
	.align		4
.L_68:
        /*019c*/ 	.word	index@(softmax_preprocessing_float)
        /*01a0*/ 	.word	0x00000000


	//----- nvinfo : EIATTR_MIN_STACK_SIZE
	.align		4
.L_69:
        /*01a4*/ 	.byte	0x04, 0x12
        /*01a6*/ 	.short	(.L_71 - .L_70)
	.align		4
.L_70:
        /*01a8*/ 	.word	index@(softmax_forward_float)
        /*01ac*/ 	.word	0x00000000


	//----- nvinfo : EIATTR_MIN_STACK_SIZE
	.align		4
.L_71:
        /*01b0*/ 	.byte	0x04, 0x12
        /*01b2*/ 	.short	(.L_73 - .L_72)
	.align		4
.L_72:
        /*01b4*/ 	.word	index@(tanh_forward_float)
        /*01b8*/ 	.word	0x00000000


	//----- nvinfo : EIATTR_MIN_STACK_SIZE
	.align		4
.L_73:
        /*01bc*/ 	.byte	0x04, 0x12
        /*01be*/ 	.short	(.L_75 - .L_74)
	.align		4
.L_74:
        /*01c0*/ 	.word	index@(swish_forwaxd_float)
        /*01c4*/ 	.word	0x00000000


	//----- nvinfo : EIATTR_MIN_STACK_SIZE
	.align		4
.L_75:
        /*01c8*/ 	.byte	0x04, 0x12
        /*01ca*/ 	.short	(.L_77 - .L_76)
	.align		4
.L_76:
        /*01cc*/ 	.word	index@(relu_forward_float)
        /*01d0*/ 	.word	0x00000000


	//----- nvinfo : EIATTR_MIN_STACK_SIZE
	.align		4
.L_77:
        /*01d4*/ 	.byte	0x04, 0x12
        /*01d6*/ 	.short	(.L_79 - .L_78)
	.align		4
.L_78:
        /*01d8*/ 	.word	index@(sigmoid_forward_float)
        /*01dc*/ 	.word	0x00000000
.L_79:


//--------------------- .nv.compat                --------------------------
	.section	.nv.compat,"",@"SHT_CUDA_COMPAT_INFO"
	.align	4
        /*0000*/ 	.byte	0x02, 0x09, 0x00, 0x00, 0x02, 0x02, 0x01, 0x00, 0x02, 0x05, 0x05, 0x00, 0x03, 0x07, 0x01, 0x01
        /*0010*/ 	.byte	0x02, 0x03, 0x00, 0x00, 0x02, 0x06, 0x01, 0x00, 0x04, 0x0b, 0x08, 0x00, 0x01, 0x00, 0x00, 0x00
        /*0020*/ 	.byte	0x00, 0x00, 0x00, 0x00


//--------------------- .nv.info.softmax_backward_float --------------------------
	.section	.nv.info.softmax_backward_float,"",@"SHT_CUDA_INFO"
	.sectionflags	@""
	.align	4


	//----- nvinfo : EIATTR_CUDA_API_VERSION
	.align		4
        /*0000*/ 	.byte	0x04, 0x37
        /*0002*/ 	.short	(.L_81 - .L_80)
.L_80:
        /*0004*/ 	.word	0x00000082


	//----- nvinfo : EIATTR_KPARAM_INFO
	.align		4
.L_81:
        /*0008*/ 	.byte	0x04, 0x17
        /*000a*/ 	.short	(.L_83 - .L_82)
.L_82:
        /*000c*/ 	.word	0x00000000
        /*0010*/ 	.short	0x0003
        /*0012*/ 	.short	0x0018
        /*0014*/ 	.byte	0x00, 0xf0, 0x21, 0x00


	//----- nvinfo : EIATTR_KPARAM_INFO
	.align		4
.L_83:
        /*0018*/ 	.byte	0x04, 0x17
        /*001a*/ 	.short	(.L_85 - .L_84)
.L_84:
        /*001c*/ 	.word	0x00000000
        /*0020*/ 	.short	0x0002
        /*0022*/ 	.short	0x0010
        /*0024*/ 	.byte	0x00, 0xf0, 0x21, 0x00


	//----- nvinfo : EIATTR_KPARAM_INFO
	.align		4
.L_85:
        /*0028*/ 	.byte	0x04, 0x17
        /*002a*/ 	.short	(.L_87 - .L_86)
.L_86:
        /*002c*/ 	.word	0x00000000
        /*0030*/ 	.short	0x0001
        /*0032*/ 	.short	0x0008
        /*0034*/ 	.byte	0x00, 0xf5, 0x21, 0x00


	//----- nvinfo : EIATTR_KPARAM_INFO
	.align		4
.L_87:
        /*0038*/ 	.byte	0x04, 0x17
        /*003a*/ 	.short	(.L_89 - .L_88)
.L_88:
        /*003c*/ 	.word	0x00000000
        /*0040*/ 	.short	0x0000
        /*0042*/ 	.short	0x0000
        /*0044*/ 	.byte	0x00, 0xf5, 0x21, 0x00


	//----- nvinfo : EIATTR_SPARSE_MMA_MASK
	.align		4
.L_89:
        /*0048*/ 	.byte	0x03, 0x50
        /*004a*/ 	.short	0x0000


	//----- nvinfo : EIATTR_MAXREG_COUNT
	.align		4
        /*004c*/ 	.byte	0x03, 0x1b
        /*004e*/ 	.short	0x00ff


	//----- nvinfo : EIATTR_MERCURY_ISA_VERSION
	.align		4
        /*0050*/ 	.byte	0x03, 0x5f
        /*0052*/ 	.short	0x0101


	//----- nvinfo : EIATTR_VRC_CTA_INIT_COUNT
	.align		4
        /*0054*/ 	.byte	0x02, 0x4a
	.zero		1
	.zero		1


	//----- nvinfo : EIATTR_EXIT_INSTR_OFFSETS
	.align		4
        /*0058*/ 	.byte	0x04, 0x1c
        /*005a*/ 	.short	(.L_91 - .L_90)


	//   ....[0]....
.L_90:
        /*005c*/ 	.word	0x000000e0


	//   ....[1]....
        /*0060*/ 	.word	0x00000260


	//----- nvinfo : EIATTR_CBANK_PARAM_SIZE
	.align		4
.L_91:
        /*0064*/ 	.byte	0x03, 0x19
        /*0066*/ 	.short	0x0020


	//----- nvinfo : EIATTR_PARAM_CBANK
	.align		4
        /*0068*/ 	.byte	0x04, 0x0a
        /*006a*/ 	.short	(.L_93 - .L_92)
	.align		4
.L_92:
        /*006c*/ 	.word	index@(.nv.constant0.softmax_backward_float)
        /*0070*/ 	.short	0x0380
        /*0072*/ 	.short	0x0020


	//----- nvinfo : EIATTR_SW_WAR
	.align		4
.L_93:
        /*0074*/ 	.byte	0x04, 0x36
        /*0076*/ 	.short	(.L_95 - .L_94)
.L_94:
        /*0078*/ 	.word	0x00000008
.L_95:


//--------------------- .nv.info.tanh_backward_float --------------------------
	.section	.nv.info.tanh_backward_float,"",@"SHT_CUDA_INFO"
	.sectionflags	@""
	.align	4


	//----- nvinfo : EIATTR_CUDA_API_VERSION
	.align		4
        /*0000*/ 	.byte	0x04, 0x37
        /*0002*/ 	.short	(.L_97 - .L_96)
.L_96:
        /*0004*/ 	.word	0x00000082


	//----- nvinfo : EIATTR_KPARAM_INFO
	.align		4
.L_97:
        /*0008*/ 	.byte	0x04, 0x17
        /*000a*/ 	.short	(.L_99 - .L_98)
.L_98:
        /*000c*/ 	.word	0x00000000
        /*0010*/ 	.short	0x0003
        /*0012*/ 	.short	0x0018
        /*0014*/ 	.byte	0x00, 0xf0, 0x21, 0x00


	//----- nvinfo : EIATTR_KPARAM_INFO
	.align		4
.L_99:
        /*0018*/ 	.byte	0x04, 0x17
        /*001a*/ 	.short	(.L_101 - .L_100)
.L_100:
        /*001c*/ 	.word	0x00000000
        /*0020*/ 	.short	0x0002
        /*0022*/ 	.short	0x0010
        /*0024*/ 	.byte	0x00, 0xf0, 0x21, 0x00


	//----- nvinfo : EIATTR_KPARAM_INFO
	.align		4
.L_101:
        /*0028*/ 	.byte	0x04, 0x17
        /*002a*/ 	.short	(.L_103 - .L_102)
.L_102:
        /*002c*/ 	.word	0x00000000
        /*0030*/ 	.short	0x0001
        /*0032*/ 	.short	0x0008
        /*0034*/ 	.byte	0x00, 0xf5, 0x21, 0x00


	//----- nvinfo : EIATTR_KPARAM_INFO
	.align		4
.L_103:
        /*0038*/ 	.byte	0x04, 0x17
        /*003a*/ 	.short	(.L_105 - .L_104)
.L_104:
        /*003c*/ 	.word	0x00000000
        /*0040*/ 	.short	0x0000
        /*0042*/ 	.short	0x0000
        /*0044*/ 	.byte	0x00, 0xf5, 0x21, 0x00


	//----- nvinfo : EIATTR_SPARSE_MMA_MASK
	.align		4
.L_105:
        /*0048*/ 	.byte	0x03, 0x50
        /*004a*/ 	.short	0x0000


	//----- nvinfo : EIATTR_MAXREG_COUNT
	.align		4
        /*004c*/ 	.byte	0x03, 0x1b
        /*004e*/ 	.short	0x00ff


	//----- nvinfo : EIATTR_MERCURY_ISA_VERSION
	.align		4
        /*0050*/ 	.byte	0x03, 0x5f
        /*0052*/ 	.short	0x0101


	//----- nvinfo : EIATTR_VRC_CTA_INIT_COUNT
	.align		4
        /*0054*/ 	.byte	0x02, 0x4a
	.zero		1
	.zero		1


	//----- nvinfo : EIATTR_EXIT_INSTR_OFFSETS
	.align		4
        /*0058*/ 	.byte	0x04, 0x1c
        /*005a*/ 	.short	(.L_107 - .L_106)


	//   ....[0]....
.L_106:
        /*005c*/ 	.word	0x000000e0


	//   ....[1]....
        /*0060*/ 	.word	0x000003d0


	//----- nvinfo : EIATTR_CRS_STACK_SIZE
	.align		4
.L_107:
        /*0064*/ 	.byte	0x04, 0x1e
        /*0066*/ 	.short	(.L_109 - .L_108)
.L_108:
        /*0068*/ 	.word	0x00000000


	//----- nvinfo : EIATTR_CBANK_PARAM_SIZE
	.align		4
.L_109:
        /*006c*/ 	.byte	0x03, 0x19
        /*006e*/ 	.short	0x0020


	//----- nvinfo : EIATTR_PARAM_CBANK
	.align		4
        /*0070*/ 	.byte	0x04, 0x0a
        /*0072*/ 	.short	(.L_111 - .L_110)
	.align		4
.L_110:
        /*0074*/ 	.word	index@(.nv.constant0.tanh_backward_float)
        /*0078*/ 	.short	0x0380
        /*007a*/ 	.short	0x0020


	//----- nvinfo : EIATTR_SW_WAR
	.align		4
.L_111:
        /*007c*/ 	.byte	0x04, 0x36
        /*007e*/ 	.short	(.L_113 - .L_112)
.L_112:
        /*0080*/ 	.word	0x00000008
.L_113:


//--------------------- .nv.info.swish_backward_float --------------------------
	.section	.nv.info.swish_backward_float,"",@"SHT_CUDA_INFO"
	.sectionflags	@""
	.align	4


	//----- nvinfo : EIATTR_CUDA_API_VERSION
	.align		4
        /*0000*/ 	.byte	0x04, 0x37
        /*0002*/ 	.short	(.L_115 - .L_114)
.L_114:
        /*0004*/ 	.word	0x00000082


	//----- nvinfo : EIATTR_KPARAM_INFO
	.align		4
.L_115:
        /*0008*/ 	.byte	0x04, 0x17
        /*000a*/ 	.short	(.L_117 - .L_116)
.L_116:
        /*000c*/ 	.word	0x00000000
        /*0010*/ 	.short	0x0003
        /*0012*/ 	.short	0x0018
        /*0014*/ 	.byte	0x00, 0xf0, 0x21, 0x00


	//----- nvinfo : EIATTR_KPARAM_INFO
	.align		4
.L_117:
        /*0018*/ 	.byte	0x04, 0x17
        /*001a*/ 	.short	(.L_119 - .L_118)
.L_118:
        /*001c*/ 	.word	0x00000000
        /*0020*/ 	.short	0x0002
        /*0022*/ 	.short	0x0010
        /*0024*/ 	.byte	0x00, 0xf0, 0x21, 0x00


	//----- nvinfo : EIATTR_KPARAM_INFO
	.align		4
.L_119:
        /*0028*/ 	.byte	0x04, 0x17
        /*002a*/ 	.short	(.L_121 - .L_120)
.L_120:
        /*002c*/ 	.word	0x00000000
        /*0030*/ 	.short	0x0001
        /*0032*/ 	.short	0x0008
        /*0034*/ 	.byte	0x00, 0xf5, 0x21, 0x00


	//----- nvinfo : EIATTR_KPARAM_INFO
	.align		4
.L_121:
        /*0038*/ 	.byte	0x04, 0x17
        /*003a*/ 	.short	(.L_123 - .L_122)
.L_122:
        /*003c*/ 	.word	0x00000000
        /*0040*/ 	.short	0x0000
        /*0042*/ 	.short	0x0000
        /*0044*/ 	.byte	0x00, 0xf5, 0x21, 0x00


	//----- nvinfo : EIATTR_SPARSE_MMA_MASK
	.align		4
.L_123:
        /*0048*/ 	.byte	0x03, 0x50
        /*004a*/ 	.short	0x0000


	//----- nvinfo : EIATTR_MAXREG_COUNT
	.align		4
        /*004c*/ 	.byte	0x03, 0x1b
        /*004e*/ 	.short	0x00ff


	//----- nvinfo : EIATTR_MERCURY_ISA_VERSION
	.align		4
        /*0050*/ 	.byte	0x03, 0x5f
        /*0052*/ 	.short	0x0101


	//----- nvinfo : EIATTR_VRC_CTA_INIT_COUNT
	.align		4
        /*0054*/ 	.byte	0x02, 0x4a
	.zero		1
	.zero		1


	//----- nvinfo : EIATTR_EXIT_INSTR_OFFSETS
	.align		4
        /*0058*/ 	.byte	0x04, 0x1c
        /*005a*/ 	.short	(.L_125 - .L_124)


	//   ....[0]....
.L_124:
        /*005c*/ 	.word	0x000000e0


	//   ....[1]....
        /*0060*/ 	.word	0x000003c0


	//----- nvinfo : EIATTR_CRS_STACK_SIZE
	.align		4
.L_125:
        /*0064*/ 	.byte	0x04, 0x1e
        /*0066*/ 	.short	(.L_127 - .L_126)
.L_126:
        /*0068*/ 	.word	0x00000000


	//----- nvinfo : EIATTR_CBANK_PARAM_SIZE
	.align		4
.L_127:
        /*006c*/ 	.byte	0x03, 0x19
        /*006e*/ 	.short	0x0020


	//----- nvinfo : EIATTR_PARAM_CBANK
	.align		4
        /*0070*/ 	.byte	0x04, 0x0a
        /*0072*/ 	.short	(.L_129 - .L_128)
	.align		4
.L_128:
        /*0074*/ 	.word	index@(.nv.constant0.swish_backward_float)
        /*0078*/ 	.short	0x0380
        /*007a*/ 	.short	0x0020


	//----- nvinfo : EIATTR_SW_WAR
	.align		4
.L_129:
        /*007c*/ 	.byte	0x04, 0x36
        /*007e*/ 	.short	(.L_131 - .L_130)
.L_130:
        /*0080*/ 	.word	0x00000008
.L_131:


//--------------------- .nv.info.relu_backward_float --------------------------
	.section	.nv.info.relu_backward_float,"",@"SHT_CUDA_INFO"
	.sectionflags	@""
	.align	4


	//----- nvinfo : EIATTR_CUDA_API_VERSION
	.align		4
        /*0000*/ 	.byte	0x04, 0x37
        /*0002*/ 	.short	(.L_133 - .L_132)
.L_132:
        /*0004*/ 	.word	0x00000082


	//----- nvinfo : EIATTR_KPARAM_INFO
	.align		4
.L_133:
        /*0008*/ 	.byte	0x04, 0x17
        /*000a*/ 	.short	(.L_135 - .L_134)
.L_134:
        /*000c*/ 	.word	0x00000000
        /*0010*/ 	.short	0x0003
        /*0012*/ 	.short	0x0018
        /*0014*/ 	.byte	0x00, 0xf0, 0x21, 0x00


	//----- nvinfo : EIATTR_KPARAM_INFO
	.align		4
.L_135:
        /*0018*/ 	.byte	0x04, 0x17
        /*001a*/ 	.short	(.L_137 - .L_136)
.L_136:
        /*001c*/ 	.word	0x00000000
        /*0020*/ 	.short	0x0002
        /*0022*/ 	.short	0x0010
        /*0024*/ 	.byte	0x00, 0xf0, 0x21, 0x00


	//----- nvinfo : EIATTR_KPARAM_INFO
	.align		4
.L_137:
        /*0028*/ 	.byte	0x04, 0x17
        /*002a*/ 	.short	(.L_139 - .L_138)
.L_138:
        /*002c*/ 	.word	0x00000000
        /*0030*/ 	.short	0x0001
        /*0032*/ 	.short	0x0008
        /*0034*/ 	.byte	0x00, 0xf5, 0x21, 0x00


	//----- nvinfo : EIATTR_KPARAM_INFO
	.align		4
.L_139:
        /*0038*/ 	.byte	0x04, 0x17
        /*003a*/ 	.short	(.L_141 - .L_140)
.L_140:
        /*003c*/ 	.word	0x00000000
        /*0040*/ 	.short	0x0000
        /*0042*/ 	.short	0x0000
        /*0044*/ 	.byte	0x00, 0xf5, 0x21, 0x00


	//----- nvinfo : EIATTR_SPARSE_MMA_MASK
	.align		4
.L_141:
        /*0048*/ 	.byte	0x03, 0x50
        /*004a*/ 	.short	0x0000


	//----- nvinfo : EIATTR_MAXREG_COUNT
	.align		4
        /*004c*/ 	.byte	0x03, 0x1b
        /*004e*/ 	.short	0x00ff


	//----- nvinfo : EIATTR_MERCURY_ISA_VERSION
	.align		4
        /*0050*/ 	.byte	0x03, 0x5f
        /*0052*/ 	.short	0x0101


	//----- nvinfo : EIATTR_VRC_CTA_INIT_COUNT
	.align		4
        /*0054*/ 	.byte	0x02, 0x4a
	.zero		1
	.zero		1


	//----- nvinfo : EIATTR_EXIT_INSTR_OFFSETS
	.align		4
        /*0058*/ 	.byte	0x04, 0x1c
        /*005a*/ 	.short	(.L_143 - .L_142)


	//   ....[0]....
.L_142:
        /*005c*/ 	.word	0x000000e0


	//   ....[1]....
        /*0060*/ 	.word	0x000001e0


	//   ....[2]....
        /*0064*/ 	.word	0x00000230


	//----- nvinfo : EIATTR_CBANK_PARAM_SIZE
	.align		4
.L_143:
        /*0068*/ 	.byte	0x03, 0x19
        /*006a*/ 	.short	0x0020


	//----- nvinfo : EIATTR_PARAM_CBANK
	.align		4
        /*006c*/ 	.byte	0x04, 0x0a
        /*006e*/ 	.short	(.L_145 - .L_144)
	.align		4
.L_144:
        /*0070*/ 	.word	index@(.nv.constant0.relu_backward_float)
        /*0074*/ 	.short	0x0380
        /*0076*/ 	.short	0x0020


	//----- nvinfo : EIATTR_SW_WAR
	.align		4
.L_145:
        /*0078*/ 	.byte	0x04, 0x36
        /*007a*/ 	.short	(.L_147 - .L_146)
.L_146:
        /*007c*/ 	.word	0x00000008
.L_147:


//--------------------- .nv.info.sigmoid_backward_float --------------------------
	.section	.nv.info.sigmoid_backward_float,"",@"SHT_CUDA_INFO"
	.sectionflags	@""
	.align	4


	//----- nvinfo : EIATTR_CUDA_API_VERSION
	.align		4
        /*0000*/ 	.byte	0x04, 0x37
        /*0002*/ 	.short	(.L_149 - .L_148)
.L_148:
        /*0004*/ 	.word	0x00000082


	//----- nvinfo : EIATTR_KPARAM_INFO
	.align		4
.L_149:
        /*0008*/ 	.byte	0x04, 0x17
        /*000a*/ 	.short	(.L_151 - .L_150)
.L_150:
        /*000c*/ 	.word	0x00000000
        /*0010*/ 	.short	0x0003
        /*0012*/ 	.short	0x0018
        /*0014*/ 	.byte	0x00, 0xf0, 0x21, 0x00


	//----- nvinfo : EIATTR_KPARAM_INFO
	.align		4
.L_151:
        /*0018*/ 	.byte	0x04, 0x17
        /*001a*/ 	.short	(.L_153 - .L_152)
.L_152:
        /*001c*/ 	.word	0x00000000
        /*0020*/ 	.short	0x0002
        /*0022*/ 	.short	0x0010
        /*0024*/ 	.byte	0x00, 0xf0, 0x21, 0x00


	//----- nvinfo : EIATTR_KPARAM_INFO
	.align		4
.L_153:
        /*0028*/ 	.byte	0x04, 0x17
        /*002a*/ 	.short	(.L_155 - .L_154)
.L_154:
        /*002c*/ 	.word	0x00000000
        /*0030*/ 	.short	0x0001
        /*0032*/ 	.short	0x0008
        /*0034*/ 	.byte	0x00, 0xf5, 0x21, 0x00


	//----- nvinfo : EIATTR_KPARAM_INFO
	.align		4
.L_155:
        /*0038*/ 	.byte	0x04, 0x17
        /*003a*/ 	.short	(.L_157 - .L_156)
.L_156:
        /*003c*/ 	.word	0x00000000
        /*0040*/ 	.short	0x0000
        /*0042*/ 	.short	0x0000
        /*0044*/ 	.byte	0x00, 0xf5, 0x21, 0x00


	//----- nvinfo : EIATTR_SPARSE_MMA_MASK
	.align		4
.L_157:
        /*0048*/ 	.byte	0x03, 0x50
        /*004a*/ 	.short	0x0000


	//----- nvinfo : EIATTR_MAXREG_COUNT
	.align		4
        /*004c*/ 	.byte	0x03, 0x1b
        /*004e*/ 	.short	0x00ff


	//----- nvinfo : EIATTR_MERCURY_ISA_VERSION
	.align		4
        /*0050*/ 	.byte	0x03, 0x5f
        /*0052*/ 	.short	0x0101


	//----- nvinfo : EIATTR_VRC_CTA_INIT_COUNT
	.align		4
        /*0054*/ 	.byte	0x02, 0x4a
	.zero		1
	.zero		1


	//----- nvinfo : EIATTR_EXIT_INSTR_OFFSETS
	.align		4
        /*0058*/ 	.byte	0x04, 0x1c
        /*005a*/ 	.short	(.L_159 - .L_158)


	//   ....[0]....
.L_158:
        /*005c*/ 	.word	0x000000e0


	//   ....[1]....
        /*0060*/ 	.word	0x000003e0


	//----- nvinfo : EIATTR_CRS_STACK_SIZE
	.align		4
.L_159:
        /*0064*/ 	.byte	0x04, 0x1e
        /*0066*/ 	.short	(.L_161 - .L_160)
.L_160:
        /*0068*/ 	.word	0x00000000


	//----- nvinfo : EIATTR_CBANK_PARAM_SIZE
	.align		4
.L_161:
        /*006c*/ 	.byte	0x03, 0x19
        /*006e*/ 	.short	0x0020


	//----- nvinfo : EIATTR_PARAM_CBANK
	.align		4
        /*0070*/ 	.byte	0x04, 0x0a
        /*0072*/ 	.short	(.L_163 - .L_162)
	.align		4
.L_162:
        /*0074*/ 	.word	index@(.nv.constant0.sigmoid_backward_float)
        /*0078*/ 	.short	0x0380
        /*007a*/ 	.short	0x0020


	//----- nvinfo : EIATTR_SW_WAR
	.align		4
.L_163:
        /*007c*/ 	.byte	0x04, 0x36
        /*007e*/ 	.short	(.L_165 - .L_164)
.L_164:
        /*0080*/ 	.word	0x00000008
.L_165:


//--------------------- .nv.info.softmax_preprocessing_float --------------------------
	.section	.nv.info.softmax_preprocessing_float,"",@"SHT_CUDA_INFO"
	.sectionflags	@""
	.align	4


	//----- nvinfo : EIATTR_CUDA_API_VERSION
	.align		4
        /*0000*/ 	.byte	0x04, 0x37
        /*0002*/ 	.short	(.L_167 - .L_166)
.L_166:
        /*0004*/ 	.word	0x00000082


	//----- nvinfo : EIATTR_KPARAM_INFO
	.align		4
.L_167:
        /*0008*/ 	.byte	0x04, 0x17
        /*000a*/ 	.short	(.L_169 - .L_168)
.L_168:
        /*000c*/ 	.word	0x00000000
        /*0010*/ 	.short	0x0004
        /*0012*/ 	.short	0x0020
        /*0014*/ 	.byte	0x00, 0xf5, 0x21, 0x00


	//----- nvinfo : EIATTR_KPARAM_INFO
	.align		4
.L_169:
        /*0018*/ 	.byte	0x04, 0x17
        /*001a*/ 	.short	(.L_171 - .L_170)
.L_170:
        /*001c*/ 	.word	0x00000000
        /*0020*/ 	.short	0x0003
        /*0022*/ 	.short	0x0018
        /*0024*/ 	.byte	0x00, 0xf5, 0x21, 0x00


	//----- nvinfo : EIATTR_KPARAM_INFO
	.align		4
.L_171:
        /*0028*/ 	.byte	0x04, 0x17
        /*002a*/ 	.short	(.L_173 - .L_172)
.L_172:
        /*002c*/ 	.word	0x00000000
        /*0030*/ 	.short	0x0002
        /*0032*/ 	.short	0x0010
        /*0034*/ 	.byte	0x00, 0xf0, 0x21, 0x00


	//----- nvinfo : EIATTR_KPARAM_INFO
	.align		4
.L_173:
        /*0038*/ 	.byte	0x04, 0x17
        /*003a*/ 	.short	(.L_175 - .L_174)
.L_174:
        /*003c*/ 	.word	0x00000000
        /*0040*/ 	.short	0x0001
        /*0042*/ 	.short	0x0008
        /*0044*/ 	.byte	0x00, 0xf0, 0x21, 0x00


	//----- nvinfo : EIATTR_KPARAM_INFO
	.align		4
.L_175:
        /*0048*/ 	.byte	0x04, 0x17
        /*004a*/ 	.short	(.L_177 - .L_176)
.L_176:
        /*004c*/ 	.word	0x00000000
        /*0050*/ 	.short	0x0000
        /*0052*/ 	.short	0x0000
        /*0054*/ 	.byte	0x00, 0xf5, 0x21, 0x00


	//----- nvinfo : EIATTR_SPARSE_MMA_MASK
	.align		4
.L_177:
        /*0058*/ 	.byte	0x03, 0x50
        /*005a*/ 	.short	0x0000


	//----- nvinfo : EIATTR_MAXREG_COUNT
	.align		4
        /*005c*/ 	.byte	0x03, 0x1b
        /*005e*/ 	.short	0x00ff


	//----- nvinfo : EIATTR_MERCURY_ISA_VERSION
	.align		4
        /*0060*/ 	.byte	0x03, 0x5f
        /*0062*/ 	.short	0x0101


	//----- nvinfo : EIATTR_VRC_CTA_INIT_COUNT
	.align		4
        /*0064*/ 	.byte	0x02, 0x4a
	.zero		1
	.zero		1


	//----- nvinfo : EIATTR_EXIT_INSTR_OFFSETS
	.align		4
        /*0068*/ 	.byte	0x04, 0x1c
        /*006a*/ 	.short	(.L_179 - .L_178)


	//   ....[0]....
.L_178:
        /*006c*/ 	.word	0x000000f0


	//   ....[1]....
        /*0070*/ 	.word	0x00000730


	//----- nvinfo : EIATTR_CBANK_PARAM_SIZE
	.align		4
.L_179:
        /*0074*/ 	.byte	0x03, 0x19
        /*0076*/ 	.short	0x0028


	//----- nvinfo : EIATTR_PARAM_CBANK
	.align		4
        /*0078*/ 	.byte	0x04, 0x0a
        /*007a*/ 	.short	(.L_181 - .L_180)
	.align		4
.L_180:
        /*007c*/ 	.word	index@(.nv.constant0.softmax_preprocessing_float)
        /*0080*/ 	.short	0x0380
        /*0082*/ 	.short	0x0028


	//----- nvinfo : EIATTR_SW_WAR
	.align		4
.L_181:
        /*0084*/ 	.byte	0x04, 0x36
        /*0086*/ 	.short	(.L_183 - .L_182)
.L_182:
        /*0088*/ 	.word	0x00000008
.L_183:


//--------------------- .nv.info.softmax_forward_float --------------------------
	.section	.nv.info.softmax_forward_float,"",@"SHT_CUDA_INFO"
	.sectionflags	@""
	.align	4


	//----- nvinfo : EIATTR_CUDA_API_VERSION
	.align		4
        /*0000*/ 	.byte	0x04, 0x37
        /*0002*/ 	.short	(.L_185 - .L_184)
.L_184:
        /*0004*/ 	.word	0x00000082


	//----- nvinfo : EIATTR_KPARAM_INFO
	.align		4
.L_185:
        /*0008*/ 	.byte	0x04, 0x17
        /*000a*/ 	.short	(.L_187 - .L_186)
.L_186:
        /*000c*/ 	.word	0x00000000
        /*0010*/ 	.short	0x0004
        /*0012*/ 	.short	0x0020
        /*0014*/ 	.byte	0x00, 0xf5, 0x21, 0x00


	//----- nvinfo : EIATTR_KPARAM_INFO
	.align		4
.L_187:
        /*0018*/ 	.byte	0x04, 0x17
        /*001a*/ 	.short	(.L_189 - .L_188)
.L_188:
        /*001c*/ 	.word	0x00000000
        /*0020*/ 	.short	0x0003
        /*0022*/ 	.short	0x0018
        /*0024*/ 	.byte	0x00, 0xf5, 0x21, 0x00


	//----- nvinfo : EIATTR_KPARAM_INFO
	.align		4
.L_189:
        /*0028*/ 	.byte	0x04, 0x17
        /*002a*/ 	.short	(.L_191 - .L_190)
.L_190:
        /*002c*/ 	.word	0x00000000
        /*0030*/ 	.short	0x0002
        /*0032*/ 	.short	0x0010
        /*0034*/ 	.byte	0x00, 0xf0, 0x21, 0x00


	//----- nvinfo : EIATTR_KPARAM_INFO
	.align		4
.L_191:
        /*0038*/ 	.byte	0x04, 0x17
        /*003a*/ 	.short	(.L_193 - .L_192)
.L_192:
        /*003c*/ 	.word	0x00000000
        /*0040*/ 	.short	0x0001
        /*0042*/ 	.short	0x0008
        /*0044*/ 	.byte	0x00, 0xf0, 0x21, 0x00


	//----- nvinfo : EIATTR_KPARAM_INFO
	.align		4
.L_193:
        /*0048*/ 	.byte	0x04, 0x17
        /*004a*/ 	.short	(.L_195 - .L_194)
.L_194:
        /*004c*/ 	.word	0x00000000
        /*0050*/ 	.short	0x0000
        /*0052*/ 	.short	0x0000
        /*0054*/ 	.byte	0x00, 0xf5, 0x21, 0x00


	//----- nvinfo : EIATTR_SPARSE_MMA_MASK
	.align		4
.L_195:
        /*0058*/ 	.byte	0x03, 0x50
        /*005a*/ 	.short	0x0000


	//----- nvinfo : EIATTR_MAXREG_COUNT
	.align		4
        /*005c*/ 	.byte	0x03, 0x1b
        /*005e*/ 	.short	0x00ff


	//----- nvinfo : EIATTR_MERCURY_ISA_VERSION
	.align		4
        /*0060*/ 	.byte	0x03, 0x5f
        /*0062*/ 	.short	0x0101


	//----- nvinfo : EIATTR_VRC_CTA_INIT_COUNT
	.align		4
        /*0064*/ 	.byte	0x02, 0x4a
	.zero		1
	.zero		1


	//----- nvinfo : EIATTR_EXIT_INSTR_OFFSETS
	.align		4
        /*0068*/ 	.byte	0x04, 0x1c
        /*006a*/ 	.short	(.L_197 - .L_196)


	//   ....[0]....
.L_196:
        /*006c*/ 	.word	0x000000f0


	//   ....[1]....
        /*0070*/ 	.word	0x000003a0


	//----- nvinfo : EIATTR_CRS_STACK_SIZE
	.align		4
.L_197:
        /*0074*/ 	.byte	0x04, 0x1e
        /*0076*/ 	.short	(.L_199 - .L_198)
.L_198:
        /*0078*/ 	.word	0x00000000


	//----- nvinfo : EIATTR_CBANK_PARAM_SIZE
	.align		4
.L_199:
        /*007c*/ 	.byte	0x03, 0x19
        /*007e*/ 	.short	0x0028


	//----- nvinfo : EIATTR_PARAM_CBANK
	.align		4
        /*0080*/ 	.byte	0x04, 0x0a
        /*0082*/ 	.short	(.L_201 - .L_200)
	.align		4
.L_200:
        /*0084*/ 	.word	index@(.nv.constant0.softmax_forward_float)
        /*0088*/ 	.short	0x0380
        /*008a*/ 	.short	0x0028


	//----- nvinfo : EIATTR_SW_WAR
	.align		4
.L_201:
        /*008c*/ 	.byte	0x04, 0x36
        /*008e*/ 	.short	(.L_203 - .L_202)
.L_202:
        /*0090*/ 	.word	0x00000008
.L_203:


//--------------------- .nv.info.tanh_forward_float --------------------------
	.section	.nv.info.tanh_forward_float,"",@"SHT_CUDA_INFO"
	.sectionflags	@""
	.align	4


	//----- nvinfo : EIATTR_CUDA_API_VERSION
	.align		4
        /*0000*/ 	.byte	0x04, 0x37
        /*0002*/ 	.short	(.L_205 - .L_204)
.L_204:
        /*0004*/ 	.word	0x00000082


	//----- nvinfo : EIATTR_KPARAM_INFO
	.align		4
.L_205:
        /*0008*/ 	.byte	0x04, 0x17
        /*000a*/ 	.short	(.L_207 - .L_206)
.L_206:
        /*000c*/ 	.word	0x00000000
        /*0010*/ 	.short	0x0004
        /*0012*/ 	.short	0x0020
        /*0014*/ 	.byte	0x00, 0xf5, 0x21, 0x00


	//----- nvinfo : EIATTR_KPARAM_INFO
	.align		4
.L_207:
        /*0018*/ 	.byte	0x04, 0x17
        /*001a*/ 	.short	(.L_209 - .L_208)
.L_208:
        /*001c*/ 	.word	0x00000000
        /*0020*/ 	.short	0x0003
        /*0022*/ 	.short	0x0018
        /*0024*/ 	.byte	0x00, 0xf5, 0x21, 0x00


	//----- nvinfo : EIATTR_KPARAM_INFO
	.align		4
.L_209:
        /*0028*/ 	.byte	0x04, 0x17
        /*002a*/ 	.short	(.L_211 - .L_210)
.L_210:
        /*002c*/ 	.word	0x00000000
        /*0030*/ 	.short	0x0002
        /*0032*/ 	.short	0x0010
        /*0034*/ 	.byte	0x00, 0xf0, 0x21, 0x00


	//----- nvinfo : EIATTR_KPARAM_INFO
	.align		4
.L_211:
        /*0038*/ 	.byte	0x04, 0x17
        /*003a*/ 	.short	(.L_213 - .L_212)
.L_212:
        /*003c*/ 	.word	0x00000000
        /*0040*/ 	.short	0x0001
        /*0042*/ 	.short	0x0008
        /*0044*/ 	.byte	0x00, 0xf0, 0x21, 0x00


	//----- nvinfo : EIATTR_KPARAM_INFO
	.align		4
.L_213:
        /*0048*/ 	.byte	0x04, 0x17
        /*004a*/ 	.short	(.L_215 - .L_214)
.L_214:
        /*004c*/ 	.word	0x00000000
        /*0050*/ 	.short	0x0000
        /*0052*/ 	.short	0x0000
        /*0054*/ 	.byte	0x00, 0xf5, 0x21, 0x00


	//----- nvinfo : EIATTR_SPARSE_MMA_MASK
	.align		4
.L_215:
        /*0058*/ 	.byte	0x03, 0x50
        /*005a*/ 	.short	0x0000


	//----- nvinfo : EIATTR_MAXREG_COUNT
	.align		4
        /*005c*/ 	.byte	0x03, 0x1b
        /*005e*/ 	.short	0x00ff


	//----- nvinfo : EIATTR_MERCURY_ISA_VERSION
	.align		4
        /*0060*/ 	.byte	0x03, 0x5f
        /*0062*/ 	.short	0x0101


	//----- nvinfo : EIATTR_VRC_CTA_INIT_COUNT
	.align		4
        /*0064*/ 	.byte	0x02, 0x4a
	.zero		1
	.zero		1


	//----- nvinfo : EIATTR_EXIT_INSTR_OFFSETS
	.align		4
        /*0068*/ 	.byte	0x04, 0x1c
        /*006a*/ 	.short	(.L_217 - .L_216)


	//   ....[0]....
.L_216:
        /*006c*/ 	.word	0x000000f0


	//   ....[1]....
        /*0070*/ 	.word	0x00000360


	//----- nvinfo : EIATTR_CRS_STACK_SIZE
	.align		4
.L_217:
        /*0074*/ 	.byte	0x04, 0x1e
        /*0076*/ 	.short	(.L_219 - .L_218)
.L_218:
        /*0078*/ 	.word	0x00000000


	//----- nvinfo : EIATTR_CBANK_PARAM_SIZE
	.align		4
.L_219:
        /*007c*/ 	.byte	0x03, 0x19
        /*007e*/ 	.short	0x0028


	//----- nvinfo : EIATTR_PARAM_CBANK
	.align		4
        /*0080*/ 	.byte	0x04, 0x0a
        /*0082*/ 	.short	(.L_221 - .L_220)
	.align		4
.L_220:
        /*0084*/ 	.word	index@(.nv.constant0.tanh_forward_float)
        /*0088*/ 	.short	0x0380
        /*008a*/ 	.short	0x0028


	//----- nvinfo : EIATTR_SW_WAR
	.align		4
.L_221:
        /*008c*/ 	.byte	0x04, 0x36
        /*008e*/ 	.short	(.L_223 - .L_222)
.L_222:
        /*0090*/ 	.word	0x00000008
.L_223:


//--------------------- .nv.info.swish_forwaxd_float --------------------------
	.section	.nv.info.swish_forwaxd_float,"",@"SHT_CUDA_INFO"
	.sectionflags	@""
	.align	4


	//----- nvinfo : EIATTR_CUDA_API_VERSION
	.align		4
        /*0000*/ 	.byte	0x04, 0x37
        /*0002*/ 	.short	(.L_225 - .L_224)
.L_224:
        /*0004*/ 	.word	0x00000082


	//----- nvinfo : EIATTR_KPARAM_INFO
	.align		4
.L_225:
        /*0008*/ 	.byte	0x04, 0x17
        /*000a*/ 	.short	(.L_227 - .L_226)
.L_226:
        /*000c*/ 	.word	0x00000000
        /*0010*/ 	.short	0x0004
        /*0012*/ 	.short	0x0020
        /*0014*/ 	.byte	0x00, 0xf5, 0x21, 0x00


	//----- nvinfo : EIATTR_KPARAM_INFO
	.align		4
.L_227:
        /*0018*/ 	.byte	0x04, 0x17
        /*001a*/ 	.short	(.L_229 - .L_228)
.L_228:
        /*001c*/ 	.word	0x00000000
        /*0020*/ 	.short	0x0003
        /*0022*/ 	.short	0x0018
        /*0024*/ 	.byte	0x00, 0xf5, 0x21, 0x00


	//----- nvinfo : EIATTR_KPARAM_INFO
	.align		4
.L_229:
        /*0028*/ 	.byte	0x04, 0x17
        /*002a*/ 	.short	(.L_231 - .L_230)
.L_230:
        /*002c*/ 	.word	0x00000000
        /*0030*/ 	.short	0x0002
        /*0032*/ 	.short	0x0010
        /*0034*/ 	.byte	0x00, 0xf0, 0x21, 0x00


	//----- nvinfo : EIATTR_KPARAM_INFO
	.align		4
.L_231:
        /*0038*/ 	.byte	0x04, 0x17
        /*003a*/ 	.short	(.L_233 - .L_232)
.L_232:
        /*003c*/ 	.word	0x00000000
        /*0040*/ 	.short	0x0001
        /*0042*/ 	.short	0x0008
        /*0044*/ 	.byte	0x00, 0xf0, 0x21, 0x00


	//----- nvinfo : EIATTR_KPARAM_INFO
	.align		4
.L_233:
        /*0048*/ 	.byte	0x04, 0x17
        /*004a*/ 	.short	(.L_235 - .L_234)
.L_234:
        /*004c*/ 	.word	0x00000000
        /*0050*/ 	.short	0x0000
        /*0052*/ 	.short	0x0000
        /*0054*/ 	.byte	0x00, 0xf5, 0x21, 0x00


	//----- nvinfo : EIATTR_SPARSE_MMA_MASK
	.align		4
.L_235:
        /*0058*/ 	.byte	0x03, 0x50
        /*005a*/ 	.short	0x0000


	//----- nvinfo : EIATTR_MAXREG_COUNT
	.align		4
        /*005c*/ 	.byte	0x03, 0x1b
        /*005e*/ 	.short	0x00ff


	//----- nvinfo : EIATTR_MERCURY_ISA_VERSION
	.align		4
        /*0060*/ 	.byte	0x03, 0x5f
        /*0062*/ 	.short	0x0101


	//----- nvinfo : EIATTR_VRC_CTA_INIT_COUNT
	.align		4
        /*0064*/ 	.byte	0x02, 0x4a
	.zero		1
	.zero		1


	//----- nvinfo : EIATTR_EXIT_INSTR_OFFSETS
	.align		4
        /*0068*/ 	.byte	0x04, 0x1c
        /*006a*/ 	.short	(.L_237 - .L_236)


	//   ....[0]....
.L_236:
        /*006c*/ 	.word	0x000000f0


	//   ....[1]....
        /*0070*/ 	.word	0x00000360


	//----- nvinfo : EIATTR_CRS_STACK_SIZE
	.align		4
.L_237:
        /*0074*/ 	.byte	0x04, 0x1e
        /*0076*/ 	.short	(.L_239 - .L_238)
.L_238:
        /*0078*/ 	.word	0x00000000


	//----- nvinfo : EIATTR_CBANK_PARAM_SIZE
	.align		4
.L_239:
        /*007c*/ 	.byte	0x03, 0x19
        /*007e*/ 	.short	0x0028


	//----- nvinfo : EIATTR_PARAM_CBANK
	.align		4
        /*0080*/ 	.byte	0x04, 0x0a
        /*0082*/ 	.short	(.L_241 - .L_240)
	.align		4
.L_240:
        /*0084*/ 	.word	index@(.nv.constant0.swish_forwaxd_float)
        /*0088*/ 	.short	0x0380
        /*008a*/ 	.short	0x0028


	//----- nvinfo : EIATTR_SW_WAR
	.align		4
.L_241:
        /*008c*/ 	.byte	0x04, 0x36
        /*008e*/ 	.short	(.L_243 - .L_242)
.L_242:
        /*0090*/ 	.word	0x00000008
.L_243:


//--------------------- .nv.info.relu_forward_float --------------------------
	.section	.nv.info.relu_forward_float,"",@"SHT_CUDA_INFO"
	.sectionflags	@""
	.align	4


	//----- nvinfo : EIATTR_CUDA_API_VERSION
	.align		4
        /*0000*/ 	.byte	0x04, 0x37
        /*0002*/ 	.short	(.L_245 - .L_244)
.L_244:
        /*0004*/ 	.word	0x00000082


	//----- nvinfo : EIATTR_KPARAM_INFO
	.align		4
.L_245:
        /*0008*/ 	.byte	0x04, 0x17
        /*000a*/ 	.short	(.L_247 - .L_246)
.L_246:
        /*000c*/ 	.word	0x00000000
        /*0010*/ 	.short	0x0004
        /*0012*/ 	.short	0x0020
        /*0014*/ 	.byte	0x00, 0xf5, 0x21, 0x00


	//----- nvinfo : EIATTR_KPARAM_INFO
	.align		4
.L_247:
        /*0018*/ 	.byte	0x04, 0x17
        /*001a*/ 	.short	(.L_249 - .L_248)
.L_248:
        /*001c*/ 	.word	0x00000000
        /*0020*/ 	.short	0x0003
        /*0022*/ 	.short	0x0018
        /*0024*/ 	.byte	0x00, 0xf5, 0x21, 0x00


	//----- nvinfo : EIATTR_KPARAM_INFO
	.align		4
.L_249:
        /*0028*/ 	.byte	0x04, 0x17
        /*002a*/ 	.short	(.L_251 - .L_250)
.L_250:
        /*002c*/ 	.word	0x00000000
        /*0030*/ 	.short	0x0002
        /*0032*/ 	.short	0x0010
        /*0034*/ 	.byte	0x00, 0xf0, 0x21, 0x00


	//----- nvinfo : EIATTR_KPARAM_INFO
	.align		4
.L_251:
        /*0038*/ 	.byte	0x04, 0x17
        /*003a*/ 	.short	(.L_253 - .L_252)
.L_252:
        /*003c*/ 	.word	0x00000000
        /*0040*/ 	.short	0x0001
        /*0042*/ 	.short	0x0008
        /*0044*/ 	.byte	0x00, 0xf0, 0x21, 0x00


	//----- nvinfo : EIATTR_KPARAM_INFO
	.align		4
.L_253:
        /*0048*/ 	.byte	0x04, 0x17
        /*004a*/ 	.short	(.L_255 - .L_254)
.L_254:
        /*004c*/ 	.word	0x00000000
        /*0050*/ 	.short	0x0000
        /*0052*/ 	.short	0x0000
        /*0054*/ 	.byte	0x00, 0xf5, 0x21, 0x00


	//----- nvinfo : EIATTR_SPARSE_MMA_MASK
	.align		4
.L_255:
        /*0058*/ 	.byte	0x03, 0x50
        /*005a*/ 	.short	0x0000


	//----- nvinfo : EIATTR_MAXREG_COUNT
	.align		4
        /*005c*/ 	.byte	0x03, 0x1b
        /*005e*/ 	.short	0x00ff


	//----- nvinfo : EIATTR_MERCURY_ISA_VERSION
	.align		4
        /*0060*/ 	.byte	0x03, 0x5f
        /*0062*/ 	.short	0x0101


	//----- nvinfo : EIATTR_VRC_CTA_INIT_COUNT
	.align		4
        /*0064*/ 	.byte	0x02, 0x4a
	.zero		1
	.zero		1


	//----- nvinfo : EIATTR_EXIT_INSTR_OFFSETS
	.align		4
        /*0068*/ 	.byte	0x04, 0x1c
        /*006a*/ 	.short	(.L_257 - .L_256)


	//   ....[0]....
.L_256:
        /*006c*/ 	.word	0x000000f0


	//   ....[1]....
        /*0070*/ 	.word	0x000001d0


	//   ....[2]....
        /*0074*/ 	.word	0x000001f0


	//----- nvinfo : EIATTR_CBANK_PARAM_SIZE
	.align		4
.L_257:
        /*0078*/ 	.byte	0x03, 0x19
        /*007a*/ 	.short	0x0028


	//----- nvinfo : EIATTR_PARAM_CBANK
	.align		4
        /*007c*/ 	.byte	0x04, 0x0a
        /*007e*/ 	.short	(.L_259 - .L_258)
	.align		4
.L_258:
        /*0080*/ 	.word	index@(.nv.constant0.relu_forward_float)
        /*0084*/ 	.short	0x0380
        /*0086*/ 	.short	0x0028


	//----- nvinfo : EIATTR_SW_WAR
	.align		4
.L_259:
        /*0088*/ 	.byte	0x04, 0x36
        /*008a*/ 	.short	(.L_261 - .L_260)
.L_260:
        /*008c*/ 	.word	0x00000008
.L_261:


//--------------------- .nv.info.sigmoid_forward_float --------------------------
	.section	.nv.info.sigmoid_forward_float,"",@"SHT_CUDA_INFO"
	.sectionflags	@""
	.align	4


	//----- nvinfo : EIATTR_CUDA_API_VERSION
	.align		4
        /*0000*/ 	.byte	0x04, 0x37
        /*0002*/ 	.short	(.L_263 - .L_262)
.L_262:
        /*0004*/ 	.word	0x00000082


	//----- nvinfo : EIATTR_KPARAM_INFO
	.align		4
.L_263:
        /*0008*/ 	.byte	0x04, 0x17
        /*000a*/ 	.short	(.L_265 - .L_264)
.L_264:
        /*000c*/ 	.word	0x00000000
        /*0010*/ 	.short	0x0002
        /*0012*/ 	.short	0x0010
        /*0014*/ 	.byte	0x00, 0xf0, 0x21, 0x00


	//----- nvinfo : EIATTR_KPARAM_INFO
	.align		4
.L_265:
        /*0018*/ 	.byte	0x04, 0x17
        /*001a*/ 	.short	(.L_267 - .L_266)
.L_266:
        /*001c*/ 	.word	0x00000000
        /*0020*/ 	.short	0x0001
        /*0022*/ 	.short	0x0008
        /*0024*/ 	.byte	0x00, 0xf0, 0x21, 0x00


	//----- nvinfo : EIATTR_KPARAM_INFO
	.align		4
.L_267:
        /*0028*/ 	.byte	0x04, 0x17
        /*002a*/ 	.short	(.L_269 - .L_268)
.L_268:
        /*002c*/ 	.word	0x00000000
        /*0030*/ 	.short	0x0000
        /*0032*/ 	.short	0x0000
        /*0034*/ 	.byte	0x00, 0xf5, 0x21, 0x00


	//----- nvinfo : EIATTR_SPARSE_MMA_MASK
	.align		4
.L_269:
        /*0038*/ 	.byte	0x03, 0x50
        /*003a*/ 	.short	0x0000


	//----- nvinfo : EIATTR_MAXREG_COUNT
	.align		4
        /*003c*/ 	.byte	0x03, 0x1b
        /*003e*/ 	.short	0x00ff


	//----- nvinfo : EIATTR_MERCURY_ISA_VERSION
	.align		4
        /*0040*/ 	.byte	0x03, 0x5f
        /*0042*/ 	.short	0x0101


	//----- nvinfo : EIATTR_VRC_CTA_INIT_COUNT
	.align		4
        /*0044*/ 	.byte	0x02, 0x4a
	.zero		1
	.zero		1


	//----- nvinfo : EIATTR_EXIT_INSTR_OFFSETS
	.align		4
        /*0048*/ 	.byte	0x04, 0x1c
        /*004a*/ 	.short	(.L_271 - .L_270)


	//   ....[0]....
.L_270:
        /*004c*/ 	.word	0x000000f0


	//   ....[1]....
        /*0050*/ 	.word	0x00000340


	//----- nvinfo : EIATTR_CRS_STACK_SIZE
	.align		4
.L_271:
        /*0054*/ 	.byte	0x04, 0x1e
        /*0056*/ 	.short	(.L_273 - .L_272)
.L_272:
        /*0058*/ 	.word	0x00000000


	//----- nvinfo : EIATTR_CBANK_PARAM_SIZE
	.align		4
.L_273:
        /*005c*/ 	.byte	0x03, 0x19
        /*005e*/ 	.short	0x0018


	//----- nvinfo : EIATTR_PARAM_CBANK
	.align		4
        /*0060*/ 	.byte	0x04, 0x0a
        /*0062*/ 	.short	(.L_275 - .L_274)
	.align		4
.L_274:
        /*0064*/ 	.word	index@(.nv.constant0.sigmoid_forward_float)
        /*0068*/ 	.short	0x0380
        /*006a*/ 	.short	0x0018


	//----- nvinfo : EIATTR_SW_WAR
	.align		4
.L_275:
        /*006c*/ 	.byte	0x04, 0x36
        /*006e*/ 	.short	(.L_277 - .L_276)
.L_276:
        /*0070*/ 	.word	0x00000008
.L_277:


//--------------------- .nv.callgraph             --------------------------
	.section	.nv.callgraph,"",@"SHT_CUDA_CALLGRAPH"
	.align	4
	.sectionentsize	8
	.align		4
        /*0000*/ 	.word	0x00000000
	.align		4
        /*0004*/ 	.word	0xffffffff
	.align		4
        /*0008*/ 	.word	0x00000000
	.align		4
        /*000c*/ 	.word	0xfffffffe
	.align		4
        /*0010*/ 	.word	0x00000000
	.align		4
        /*0014*/ 	.word	0xfffffffd
	.align		4
        /*0018*/ 	.word	0x00000000
	.align		4
        /*001c*/ 	.word	0xfffffffc


//--------------------- .text.softmax_backward_float --------------------------
	.section	.text.softmax_backward_float,"ax",@progbits
	.align	128
        .global         softmax_backward_float
        .type           softmax_backward_float,@function
        .size           softmax_backward_float,(.L_x_86 - softmax_backward_float)
        .other          softmax_backward_float,@"STO_CUDA_ENTRY STV_DEFAULT"
softmax_backward_float:
.text.softmax_backward_float:
[----:B------:R-:W-:Y:S01]  /*0000*/  LDC R1, c[0x0][0x37c] ;  /* 0x0000df00ff017b82 */ /* 0x000fe20000000800 */
[----:B------:R-:W0:Y:S01]  /*0010*/  S2R R5, SR_CTAID.Y ;  /* 0x0000000000057919 */ /* 0x000e220000002600 */
[----:B------:R-:W1:Y:S01]  /*0020*/  LDCU UR4, c[0x0][0x360] ;  /* 0x00006c00ff0477ac */ /* 0x000e620008000800 */
[----:B------:R-:W0:Y:S01]  /*0030*/  S2R R2, SR_TID.Y ;  /* 0x0000000000027919 */ /* 0x000e220000002200 */
[----:B------:R-:W0:Y:S01]  /*0040*/  LDCU UR5, c[0x0][0x364] ;  /* 0x00006c80ff0577ac */ /* 0x000e220008000800 */
[----:B------:R-:W1:Y:S01]  /*0050*/  S2R R0, SR_CTAID.X ;  /* 0x0000000000007919 */ /* 0x000e620000002500 */
[----:B------:R-:W2:Y:S01]  /*0060*/  LDCU.128 UR8, c[0x0][0x390] ;  /* 0x00007200ff0877ac */ /* 0x000ea20008000c00 */
[----:B------:R-:W1:Y:S01]  /*0070*/  S2R R3, SR_TID.X ;  /* 0x0000000000037919 */ /* 0x000e620000002100 */
[----:B0-----:R-:W-:-:S05]  /*0080*/  IMAD R5, R5, UR5, R2 ;  /* 0x0000000505057c24 */ /* 0x001fca000f8e0202 */
[----:B--2---:R-:W-:Y:S01]  /*0090*/  ISETP.GE.U32.AND P1, PT, R5, UR10, PT ;  /* 0x0000000a05007c0c */ /* 0x004fe2000bf26070 */
[----:B-1----:R-:W-:-:S03]  /*00a0*/  IMAD R0, R0, UR4, R3 ;  /* 0x0000000400007c24 */ /* 0x002fc6000f8e0203 */
[----:B------:R-:W-:Y:S02]  /*00b0*/  ISETP.GE.U32.AND.EX P1, PT, RZ, UR11, PT, P1 ;  /* 0x0000000bff007c0c */ /* 0x000fe4000bf26110 */
[----:B------:R-:W-:-:S04]  /*00c0*/  ISETP.GE.U32.AND P0, PT, R0, UR8, PT ;  /* 0x0000000800007c0c */ /* 0x000fc8000bf06070 */
[----:B------:R-:W-:-:S13]  /*00d0*/  ISETP.GE.U32.OR.EX P0, PT, RZ, UR9, P1, P0 ;  /* 0x00000009ff007c0c */ /* 0x000fda0008f06500 */
[----:B------:R-:W-:Y:S05]  /*00e0*/  @P0 EXIT ;  /* 0x000000000000094d */ /* 0x000fea0003800000 */
[C---:B------:R-:W-:Y:S01]  /*00f0*/  IMAD.WIDE.U32 R2, R5.reuse, UR8, RZ ;  /* 0x0000000805027c25 */ /* 0x040fe2000f8e00ff */
[C---:B------:R-:W-:Y:S01]  /*0100*/  ISETP.NE.AND P0, PT, R5.reuse, RZ, PT ;  /* 0x000000ff0500720c */ /* 0x040fe20003f05270 */
[----:B------:R-:W0:Y:S02]  /*0110*/  LDCU.128 UR12, c[0x0][0x380] ;  /* 0x00007000ff0c77ac */ /* 0x000e240008000c00 */
[----:B------:R-:W-:Y:S01]  /*0120*/  IMAD R5, R5, UR9, R3 ;  /* 0x0000000905057c24 */ /* 0x000fe2000f8e0203 */
[----:B------:R-:W-:Y:S01]  /*0130*/  SEL R3, R2, RZ, P0 ;  /* 0x000000ff02037207 */ /* 0x000fe20000000000 */
[----:B------:R-:W1:Y:S03]  /*0140*/  LDCU.64 UR4, c[0x0][0x358] ;  /* 0x00006b00ff0477ac */ /* 0x000e660008000a00 */
[----:B------:R-:W-:Y:S02]  /*0150*/  IADD3 R0, P1, PT, R0, R3, RZ ;  /* 0x0000000300007210 */ /* 0x000fe40007f3e0ff */
[----:B------:R-:W-:-:S03]  /*0160*/  SEL R3, R5, RZ, P0 ;  /* 0x000000ff05037207 */ /* 0x000fc60000000000 */
[----:B------:R-:W-:Y:S02]  /*0170*/  IMAD.SHL.U32 R6, R0, 0x4, RZ ;  /* 0x0000000400067824 */ /* 0x000fe400078e00ff */
[----:B------:R-:W-:-:S03]  /*0180*/  IMAD.X R3, RZ, RZ, R3, P1 ;  /* 0x000000ffff037224 */ /* 0x000fc600008e0603 */
[----:B0-----:R-:W-:Y:S02]  /*0190*/  IADD3 R8, P0, PT, R6, UR12, RZ ;  /* 0x0000000c06087c10 */ /* 0x001fe4000ff1e0ff */
[----:B------:R-:W-:-:S04]  /*01a0*/  SHF.L.U64.HI R0, R0, 0x2, R3 ;  /* 0x0000000200007819 */ /* 0x000fc80000010203 */
[----:B------:R-:W-:-:S05]  /*01b0*/  IADD3.X R9, PT, PT, R0, UR13, RZ, P0, !PT ;  /* 0x0000000d00097c10 */ /* 0x000fca00087fe4ff */
[----:B-1----:R-:W2:Y:S01]  /*01c0*/  LDG.E R2, desc[UR4][R8.64] ;  /* 0x0000000408027981 */ /* 0x002ea2000c1e1900 */
[----:B------:R-:W-:-:S04]  /*01d0*/  IADD3 R6, P0, PT, R6, UR14, RZ ;  /* 0x0000000e06067c10 */ /* 0x000fc8000ff1e0ff */
[----:B------:R-:W-:-:S05]  /*01e0*/  IADD3.X R7, PT, PT, R0, UR15, RZ, P0, !PT ;  /* 0x0000000f00077c10 */ /* 0x000fca00087fe4ff */
[----:B------:R-:W3:Y:S01]  /*01f0*/  LDG.E R11, desc[UR4][R6.64] ;  /* 0x00000004060b7981 */ /* 0x000ee2000c1e1900 */
[----:B--2---:R-:W0:Y:S02]  /*0200*/  F2F.F64.F32 R2, R2 ;  /* 0x0000000200027310 */ /* 0x004e240000201800 */
[----:B0-----:R-:W-:-:S08]  /*0210*/  DADD R4, -R2, 1 ;  /* 0x3ff0000002047429 */ /* 0x001fd00000000100 */
[----:B------:R-:W-:-:S10]  /*0220*/  DMUL R4, R2, R4 ;  /* 0x0000000402047228 */ /* 0x000fd40000000000 */
[----:B------:R-:W3:Y:S02]  /*0230*/  F2F.F32.F64 R4, R4 ;  /* 0x0000000400047310 */ /* 0x000ee40000301000 */
[----:B---3--:R-:W-:-:S05]  /*0240*/  FMUL R11, R4, R11 ;  /* 0x0000000b040b7220 */ /* 0x008fca0000400000 */
[----:B------:R-:W-:Y:S01]  /*0250*/  STG.E desc[UR4][R6.64], R11 ;  /* 0x0000000b06007986 */ /* 0x000fe2000c101904 */
[----:B------:R-:W-:Y:S05]  /*0260*/  EXIT ;  /* 0x000000000000794d */ /* 0x000fea0003800000 */
.L_x_0:
[----:B------:R-:W-:-:S00]  /*0270*/  BRA `(.L_x_0) ;  /* 0xfffffffc00fc7947 */ /* 0x000fc0000383ffff */
[----:B------:R-:W-:-:S00]  /*0280*/  NOP ;  /* 0x0000000000007918 */ /* 0x000fc00000000000 */
[----:B------:R-:W-:-:S00]  /*0290*/  NOP ;  /* 0x0000000000007918 */ /* 0x000fc00000000000 */
[----:B------:R-:W-:-:S00]  /*02a0*/  NOP ;  /* 0x0000000000007918 */ /* 0x000fc00000000000 */
[----:B------:R-:W-:-:S00]  /*02b0*/  NOP ;  /* 0x0000000000007918 */ /* 0x000fc00000000000 */
[----:B------:R-:W-:-:S00]  /*02c0*/  NOP ;  /* 0x0000000000007918 */ /* 0x000fc00000000000 */
[----:B------:R-:W-:-:S00]  /*02d0*/  NOP ;  /* 0x0000000000007918 */ /* 0x000fc00000000000 */
[----:B------:R-:W-:-:S00]  /*02e0*/  NOP ;  /* 0x0000000000007918 */ /* 0x000fc00000000000 */
[----:B------:R-:W-:-:S00]  /*02f0*/  NOP ;  /* 0x0000000000007918 */ /* 0x000fc00000000000 */
.L_x_86:


//--------------------- .text.tanh_backward_float --------------------------
	.section	.text.tanh_backward_float,"ax",@progbits
	.align	128
        .global         tanh_backward_float
        .type           tanh_backward_float,@function
        .size           tanh_backward_float,(.L_x_79 - tanh_backward_float)
        .other          tanh_backward_float,@"STO_CUDA_ENTRY STV_DEFAULT"
tanh_backward_float:
.text.tanh_backward_float:
        /* <DEDUP_REMOVED lines=17> */
[----:B------:R-:W0:Y:S02]  /*0110*/  LDCU.64 UR6, c[0x0][0x380] ;  /* 0x00007000ff0677ac */ /* 0x000e240008000a00 */
        /* <DEDUP_REMOVED lines=11> */
[----:B------:R-:W-:Y:S01]  /*01d0*/  BSSY.RECONVERGENT B0, `(.L_x_1) ;  /* 0x0000018000007945 */ /* 0x000fe20003800200 */
[C---:B--2---:R-:W-:Y:S01]  /*01e0*/  FMUL R3, R6.reuse, 1.4426950216293334961 ;  /* 0x3fb8aa3b06037820 */ /* 0x044fe20000400000 */
[----:B------:R-:W-:-:S04]  /*01f0*/  FMUL R5, R6, -1.4426950216293334961 ;  /* 0xbfb8aa3b06057820 */ /* 0x000fc80000400000 */
[----:B------:R-:W-:Y:S02]  /*0200*/  FSETP.GEU.AND P0, PT, R3, -126, PT ;  /* 0xc2fc00000300780b */ /* 0x000fe40003f0e000 */
[----:B------:R-:W-:-:S11]  /*0210*/  FSETP.GEU.AND P1, PT, R5, -126, PT ;  /* 0xc2fc00000500780b */ /* 0x000fd60003f2e000 */
[----:B------:R-:W-:Y:S02]  /*0220*/  @!P0 FMUL R3, R3, 0.5 ;  /* 0x3f00000003038820 */ /* 0x000fe40000400000 */
[----:B------:R-:W-:Y:S02]  /*0230*/  @!P1 FMUL R5, R5, 0.5 ;  /* 0x3f00000005059820 */ /* 0x000fe40000400000 */
[----:B------:R-:W0:Y:S08]  /*0240*/  MUFU.EX2 R0, R3 ;  /* 0x0000000300007308 */ /* 0x000e300000000800 */
[----:B------:R-:W1:Y:S01]  /*0250*/  MUFU.EX2 R9, R5 ;  /* 0x0000000500097308 */ /* 0x000e620000000800 */
[----:B0-----:R-:W-:Y:S01]  /*0260*/  @!P0 FMUL R0, R0, R0 ;  /* 0x0000000000008220 */ /* 0x001fe20000400000 */
[----:B-1----:R-:W-:-:S04]  /*0270*/  @!P1 FMUL R9, R9, R9 ;  /* 0x0000000909099220 */ /* 0x002fc80000400000 */
[C-C-:B------:R-:W-:Y:S01]  /*0280*/  FADD R3, R0.reuse, R9.reuse ;  /* 0x0000000900037221 */ /* 0x140fe20000000000 */
[----:B------:R-:W-:-:S03]  /*0290*/  FADD R0, R0, -R9 ;  /* 0x8000000900007221 */ /* 0x000fc60000000000 */
[----:B------:R-:W0:Y:S08]  /*02a0*/  MUFU.RCP R6, R3 ;  /* 0x0000000300067308 */ /* 0x000e300000001000 */
[----:B------:R-:W1:Y:S01]  /*02b0*/  FCHK P0, R0, R3 ;  /* 0x0000000300007302 */ /* 0x000e620000000000 */
[----:B0-----:R-:W-:-:S04]  /*02c0*/  FFMA R7, -R3, R6, 1 ;  /* 0x3f80000003077423 */ /* 0x001fc80000000106 */
[----:B------:R-:W-:-:S04]  /*02d0*/  FFMA R7, R6, R7, R6 ;  /* 0x0000000706077223 */ /* 0x000fc80000000006 */
[----:B------:R-:W-:-:S04]  /*02e0*/  FFMA R6, R0, R7, RZ ;  /* 0x0000000700067223 */ /* 0x000fc800000000ff */
[----:B------:R-:W-:-:S04]  /*02f0*/  FFMA R8, -R3, R6, R0 ;  /* 0x0000000603087223 */ /* 0x000fc80000000100 */
[----:B------:R-:W-:Y:S01]  /*0300*/  FFMA R6, R7, R8, R6 ;  /* 0x0000000807067223 */ /* 0x000fe20000000006 */
[----:B-1----:R-:W-:Y:S06]  /*0310*/  @!P0 BRA `(.L_x_2) ;  /* 0x00000000000c8947 */ /* 0x002fec0003800000 */
[----:B------:R-:W-:-:S07]  /*0320*/  MOV R6, 0x340 ;  /* 0x0000034000067802 */ /* 0x000fce0000000f00 */
[----:B------:R-:W-:Y:S05]  /*0330*/  CALL.REL.NOINC `($__internal_0_$__cuda_sm3x_div_rn_noftz_f32_slowpath) ;  /* 0x0000000000287944 */ /* 0x000fea0003c00000 */
[----:B------:R-:W-:-:S07]  /*0340*/  IMAD.MOV.U32 R6, RZ, RZ, R0 ;  /* 0x000000ffff067224 */ /* 0x000fce00078e0000 */
.L_x_2:
[----:B------:R-:W-:Y:S05]  /*0350*/  BSYNC.RECONVERGENT B0 ;  /* 0x0000000000007941 */ /* 0x000fea0003800200 */
.L_x_1:
[----:B------:R-:W0:Y:S02]  /*0360*/  LDCU.64 UR6, c[0x0][0x388] ;  /* 0x00007100ff0677ac */ /* 0x000e240008000a00 */
[----:B0-----:R-:W-:-:S04]  /*0370*/  IADD3 R4, P0, PT, R4, UR6, RZ ;  /* 0x0000000604047c10 */ /* 0x001fc8000ff1e0ff */
[----:B------:R-:W-:-:S05]  /*0380*/  IADD3.X R5, PT, PT, R2, UR7, RZ, P0, !PT ;  /* 0x0000000702057c10 */ /* 0x000fca00087fe4ff */
[----:B------:R-:W2:Y:S01]  /*0390*/  LDG.E R3, desc[UR4][R4.64] ;  /* 0x0000000404037981 */ /* 0x000ea2000c1e1900 */
[----:B------:R-:W-:-:S04]  /*03a0*/  FFMA R6, -R6, R6, 1 ;  /* 0x3f80000006067423 */ /* 0x000fc80000000106 */
[----:B--2---:R-:W-:-:S05]  /*03b0*/  FMUL R3, R6, R3 ;  /* 0x0000000306037220 */ /* 0x004fca0000400000 */
[----:B------:R-:W-:Y:S01]  /*03c0*/  STG.E desc[UR4][R4.64], R3 ;  /* 0x0000000304007986 */ /* 0x000fe2000c101904 */
[----:B------:R-:W-:Y:S05]  /*03d0*/  EXIT ;  /* 0x000000000000794d */ /* 0x000fea0003800000 */
        .weak           $__internal_0_$__cuda_sm3x_div_rn_noftz_f32_slowpath
        .type           $__internal_0_$__cuda_sm3x_div_rn_noftz_f32_slowpath,@function
        .size           $__internal_0_$__cuda_sm3x_div_rn_noftz_f32_slowpath,(.L_x_79 - $__internal_0_$__cuda_sm3x_div_rn_noftz_f32_slowpath)
$__internal_0_$__cuda_sm3x_div_rn_noftz_f32_slowpath:
[--C-:B------:R-:W-:Y:S01]  /*03e0*/  SHF.R.U32.HI R7, RZ, 0x17, R3.reuse ;  /* 0x00000017ff077819 */ /* 0x100fe20000011603 */
[----:B------:R-:W-:Y:S01]  /*03f0*/  BSSY.RECONVERGENT B1, `(.L_x_3) ;  /* 0x0000064000017945 */ /* 0x000fe20003800200 */
[--C-:B------:R-:W-:Y:S01]  /*0400*/  SHF.R.U32.HI R5, RZ, 0x17, R0.reuse ;  /* 0x00000017ff057819 */ /* 0x100fe20000011600 */
[----:B------:R-:W-:Y:S01]  /*0410*/  IMAD.MOV.U32 R8, RZ, RZ, R0 ;  /* 0x000000ffff087224 */ /* 0x000fe200078e0000 */
[----:B------:R-:W-:Y:S01]  /*0420*/  LOP3.LUT R7, R7, 0xff, RZ, 0xc0, !PT ;  /* 0x000000ff07077812 */ /* 0x000fe200078ec0ff */
[----:B------:R-:W-:Y:S01]  /*0430*/  IMAD.MOV.U32 R9, RZ, RZ, R3 ;  /* 0x000000ffff097224 */ /* 0x000fe200078e0003 */
[----:B------:R-:W-:-:S03]  /*0440*/  LOP3.LUT R5, R5, 0xff, RZ, 0xc0, !PT ;  /* 0x000000ff05057812 */ /* 0x000fc600078ec0ff */
[----:B------:R-:W-:Y:S02]  /*0450*/  VIADD R12, R7, 0xffffffff ;  /* 0xffffffff070c7836 */ /* 0x000fe40000000000 */
[----:B------:R-:W-:-:S03]  /*0460*/  VIADD R11, R5, 0xffffffff ;  /* 0xffffffff050b7836 */ /* 0x000fc60000000000 */
[----:B------:R-:W-:-:S04]  /*0470*/  ISETP.GT.U32.AND P0, PT, R12, 0xfd, PT ;  /* 0x000000fd0c00780c */ /* 0x000fc80003f04070 */
[----:B------:R-:W-:-:S13]  /*0480*/  ISETP.GT.U32.OR P0, PT, R11, 0xfd, P0 ;  /* 0x000000fd0b00780c */ /* 0x000fda0000704470 */
[----:B------:R-:W-:Y:S01]  /*0490*/  @!P0 IMAD.MOV.U32 R10, RZ, RZ, RZ ;  /* 0x000000ffff0a8224 */ /* 0x000fe200078e00ff */
[----:B------:R-:W-:Y:S06]  /*04a0*/  @!P0 BRA `(.L_x_4) ;  /* 0x00000000005c8947 */ /* 0x000fec0003800000 */
[----:B------:R-:W-:Y:S02]  /*04b0*/  FSETP.GTU.FTZ.AND P0, PT, |R0|, +INF , PT ;  /* 0x7f8000000000780b */ /* 0x000fe40003f1c200 */
[----:B------:R-:W-:-:S04]  /*04c0*/  FSETP.GTU.FTZ.AND P1, PT, |R3|, +INF , PT ;  /* 0x7f8000000300780b */ /* 0x000fc80003f3c200 */
[----:B------:R-:W-:-:S13]  /*04d0*/  PLOP3.LUT P0, PT, P0, P1, PT, 0xf8, 0x8f ;  /* 0x00000000008f781c */ /* 0x000fda0000703f70 */
[----:B------:R-:W-:Y:S05]  /*04e0*/  @P0 BRA `(.L_x_5) ;  /* 0x00000004004c0947 */ /* 0x000fea0003800000 */
[----:B------:R-:W-:-:S13]  /*04f0*/  LOP3.LUT P0, RZ, R9, 0x7fffffff, R8, 0xc8, !PT ;  /* 0x7fffffff09ff7812 */ /* 0x000fda000780c808 */
[----:B------:R-:W-:Y:S05]  /*0500*/  @!P0 BRA `(.L_x_6) ;  /* 0x00000004003c8947 */ /* 0x000fea0003800000 */
[C---:B------:R-:W-:Y:S02]  /*0510*/  FSETP.NEU.FTZ.AND P2, PT, |R0|.reuse, +INF , PT ;  /* 0x7f8000000000780b */ /* 0x040fe40003f5d200 */
[----:B------:R-:W-:Y:S02]  /*0520*/  FSETP.NEU.FTZ.AND P1, PT, |R3|, +INF , PT ;  /* 0x7f8000000300780b */ /* 0x000fe40003f3d200 */
[----:B------:R-:W-:-:S11]  /*0530*/  FSETP.NEU.FTZ.AND P0, PT, |R0|, +INF , PT ;  /* 0x7f8000000000780b */ /* 0x000fd60003f1d200 */
[----:B------:R-:W-:Y:S05]  /*0540*/  @!P1 BRA !P2, `(.L_x_6) ;  /* 0x00000004002c9947 */ /* 0x000fea0005000000 */
[----:B------:R-:W-:-:S04]  /*0550*/  LOP3.LUT P2, RZ, R8, 0x7fffffff, RZ, 0xc0, !PT ;  /* 0x7fffffff08ff7812 */ /* 0x000fc8000784c0ff */
[----:B------:R-:W-:-:S13]  /*0560*/  PLOP3.LUT P1, PT, P1, P2, PT, 0x2f, 0xf2 ;  /* 0x0000000000f2781c */ /* 0x000fda0000f24577 */
[----:B------:R-:W-:Y:S05]  /*0570*/  @P1 BRA `(.L_x_7) ;  /* 0x0000000400181947 */ /* 0x000fea0003800000 */
[----:B------:R-:W-:-:S04]  /*0580*/  LOP3.LUT P1, RZ, R9, 0x7fffffff, RZ, 0xc0, !PT ;  /* 0x7fffffff09ff7812 */ /* 0x000fc8000782c0ff */
[----:B------:R-:W-:-:S13]  /*0590*/  PLOP3.LUT P0, PT, P0, P1, PT, 0x2f, 0xf2 ;  /* 0x0000000000f2781c */ /* 0x000fda0000702577 */
[----:B------:R-:W-:Y:S05]  /*05a0*/  @P0 BRA `(.L_x_8) ;  /* 0x0000000400000947 */ /* 0x000fea0003800000 */
[----:B------:R-:W-:Y:S02]  /*05b0*/  ISETP.GE.AND P0, PT, R11, RZ, PT ;  /* 0x000000ff0b00720c */ /* 0x000fe40003f06270 */
[----:B------:R-:W-:-:S11]  /*05c0*/  ISETP.GE.AND P1, PT, R12, RZ, PT ;  /* 0x000000ff0c00720c */ /* 0x000fd60003f26270 */
[----:B------:R-:W-:Y:S02]  /*05d0*/  @P0 IMAD.MOV.U32 R10, RZ, RZ, RZ ;  /* 0x000000ffff0a0224 */ /* 0x000fe400078e00ff */
[----:B------:R-:W-:Y:S01]  /*05e0*/  @!P0 FFMA R8, R0, 1.84467440737095516160e+19, RZ ;  /* 0x5f80000000088823 */ /* 0x000fe200000000ff */
[----:B------:R-:W-:Y:S02]  /*05f0*/  @!P0 IMAD.MOV.U32 R10, RZ, RZ, -0x40 ;  /* 0xffffffc0ff0a8424 */ /* 0x000fe400078e00ff */
[----:B------:R-:W-:Y:S02]  /*0600*/  @!P1 FFMA R9, R3, 1.84467440737095516160e+19, RZ ;  /* 0x5f80000003099823 */ /* 0x000fe400000000ff */
[----:B------:R-:W-:-:S07]  /*0610*/  @!P1 VIADD R10, R10, 0x40 ;  /* 0x000000400a0a9836 */ /* 0x000fce0000000000 */
.L_x_4:
[----:B------:R-:W-:Y:S01]  /*0620*/  LEA R0, R7, 0xc0800000, 0x17 ;  /* 0xc080000007007811 */ /* 0x000fe200078eb8ff */
[----:B------:R-:W-:Y:S01]  /*0630*/  VIADD R5, R5, 0xffffff81 ;  /* 0xffffff8105057836 */ /* 0x000fe20000000000 */
[----:B------:R-:W-:Y:S03]  /*0640*/  BSSY.RECONVERGENT B2, `(.L_x_9) ;  /* 0x0000035000027945 */ /* 0x000fe60003800200 */
[----:B------:R-:W-:Y:S02]  /*0650*/  IMAD.IADD R9, R9, 0x1, -R0 ;  /* 0x0000000109097824 */ /* 0x000fe400078e0a00 */
[C---:B------:R-:W-:Y:S01]  /*0660*/  IMAD R0, R5.reuse, -0x800000, R8 ;  /* 0xff80000005007824 */ /* 0x040fe200078e0208 */
[----:B------:R-:W-:Y:S01]  /*0670*/  IADD3 R5, PT, PT, R5, 0x7f, -R7 ;  /* 0x0000007f05057810 */ /* 0x000fe20007ffe807 */
[----:B------:R-:W0:Y:S01]  /*0680*/  MUFU.RCP R3, R9 ;  /* 0x0000000900037308 */ /* 0x000e220000001000 */
[----:B------:R-:W-:-:S03]  /*0690*/  FADD.FTZ R11, -R9, -RZ ;  /* 0x800000ff090b7221 */ /* 0x000fc60000010100 */
[----:B------:R-:W-:Y:S02]  /*06a0*/  IMAD.IADD R5, R5, 0x1, R10 ;  /* 0x0000000105057824 */ /* 0x000fe400078e020a */
[----:B0-----:R-:W-:-:S04]  /*06b0*/  FFMA R12, R3, R11, 1 ;  /* 0x3f800000030c7423 */ /* 0x001fc8000000000b */
[----:B------:R-:W-:-:S04]  /*06c0*/  FFMA R12, R3, R12, R3 ;  /* 0x0000000c030c7223 */ /* 0x000fc80000000003 */
[----:B------:R-:W-:-:S04]  /*06d0*/  FFMA R3, R0, R12, RZ ;  /* 0x0000000c00037223 */ /* 0x000fc800000000ff */
[----:B------:R-:W-:-:S04]  /*06e0*/  FFMA R8, R11, R3, R0 ;  /* 0x000000030b087223 */ /* 0x000fc80000000000 */
[----:B------:R-:W-:-:S04]  /*06f0*/  FFMA R13, R12, R8, R3 ;  /* 0x000000080c0d7223 */ /* 0x000fc80000000003 */
[----:B------:R-:W-:-:S04]  /*0700*/  FFMA R8, R11, R13, R0 ;  /* 0x0000000d0b087223 */ /* 0x000fc80000000000 */
[----:B------:R-:W-:-:S05]  /*0710*/  FFMA R0, R12, R8, R13 ;  /* 0x000000080c007223 */ /* 0x000fca000000000d */
[----:B------:R-:W-:-:S04]  /*0720*/  SHF.R.U32.HI R3, RZ, 0x17, R0 ;  /* 0x00000017ff037819 */ /* 0x000fc80000011600 */
[----:B------:R-:W-:-:S05]  /*0730*/  LOP3.LUT R3, R3, 0xff, RZ, 0xc0, !PT ;  /* 0x000000ff03037812 */ /* 0x000fca00078ec0ff */
[----:B------:R-:W-:-:S04]  /*0740*/  IMAD.IADD R7, R3, 0x1, R5 ;  /* 0x0000000103077824 */ /* 0x000fc800078e0205 */
[----:B------:R-:W-:-:S05]  /*0750*/  VIADD R3, R7, 0xffffffff ;  /* 0xffffffff07037836 */ /* 0x000fca0000000000 */
[----:B------:R-:W-:-:S13]  /*0760*/  ISETP.GE.U32.AND P0, PT, R3, 0xfe, PT ;  /* 0x000000fe0300780c */ /* 0x000fda0003f06070 */
[----:B------:R-:W-:Y:S05]  /*0770*/  @!P0 BRA `(.L_x_10) ;  /* 0x0000000000808947 */ /* 0x000fea0003800000 */
[----:B------:R-:W-:-:S13]  /*0780*/  ISETP.GT.AND P0, PT, R7, 0xfe, PT ;  /* 0x000000fe0700780c */ /* 0x000fda0003f04270 */
[----:B------:R-:W-:Y:S05]  /*0790*/  @P0 BRA `(.L_x_11) ;  /* 0x00000000006c0947 */ /* 0x000fea0003800000 */
[----:B------:R-:W-:-:S13]  /*07a0*/  ISETP.GE.AND P0, PT, R7, 0x1, PT ;  /* 0x000000010700780c */ /* 0x000fda0003f06270 */
[----:B------:R-:W-:Y:S05]  /*07b0*/  @P0 BRA `(.L_x_12) ;  /* 0x0000000000740947 */ /* 0x000fea0003800000 */
[----:B------:R-:W-:Y:S02]  /*07c0*/  ISETP.GE.AND P0, PT, R7, -0x18, PT ;  /* 0xffffffe80700780c */ /* 0x000fe40003f06270 */
[----:B------:R-:W-:-:S11]  /*07d0*/  LOP3.LUT R0, R0, 0x80000000, RZ, 0xc0, !PT ;  /* 0x8000000000007812 */ /* 0x000fd600078ec0ff */
[----:B------:R-:W-:Y:S05]  /*07e0*/  @!P0 BRA `(.L_x_12) ;  /* 0x0000000000688947 */ /* 0x000fea0003800000 */
[CC--:B------:R-:W-:Y:S01]  /*07f0*/  FFMA.RZ R3, R12.reuse, R8.reuse, R13 ;  /* 0x000000080c037223 */ /* 0x0c0fe2000000c00d */
[C---:B------:R-:W-:Y:S01]  /*0800*/  VIADD R10, R7.reuse, 0x20 ;  /* 0x00000020070a7836 */ /* 0x040fe20000000000 */
[C---:B------:R-:W-:Y:S02]  /*0810*/  ISETP.NE.AND P2, PT, R7.reuse, RZ, PT ;  /* 0x000000ff0700720c */ /* 0x040fe40003f45270 */
[----:B------:R-:W-:Y:S01]  /*0820*/  ISETP.NE.AND P1, PT, R7, RZ, PT ;  /* 0x000000ff0700720c */ /* 0x000fe20003f25270 */
[----:B------:R-:W-:Y:S01]  /*0830*/  IMAD.MOV R7, RZ, RZ, -R7 ;  /* 0x000000ffff077224 */ /* 0x000fe200078e0a07 */
[----:B------:R-:W-:Y:S01]  /*0840*/  LOP3.LUT R5, R3, 0x7fffff, RZ, 0xc0, !PT ;  /* 0x007fffff03057812 */ /* 0x000fe200078ec0ff */
[CCC-:B------:R-:W-:Y:S01]  /*0850*/  FFMA.RP R3, R12.reuse, R8.reuse, R13.reuse ;  /* 0x000000080c037223 */ /* 0x1c0fe2000000800d */
[----:B------:R-:W-:Y:S02]  /*0860*/  FFMA.RM R8, R12, R8, R13 ;  /* 0x000000080c087223 */ /* 0x000fe4000000400d */
[----:B------:R-:W-:-:S03]  /*0870*/  LOP3.LUT R5, R5, 0x800000, RZ, 0xfc, !PT ;  /* 0x0080000005057812 */ /* 0x000fc600078efcff */
[----:B------:R-:W-:Y:S02]  /*0880*/  FSETP.NEU.FTZ.AND P0, PT, R3, R8, PT ;  /* 0x000000080300720b */ /* 0x000fe40003f1d000 */
[----:B------:R-:W-:Y:S02]  /*0890*/  SHF.L.U32 R10, R5, R10, RZ ;  /* 0x0000000a050a7219 */ /* 0x000fe400000006ff */
[----:B------:R-:W-:Y:S02]  /*08a0*/  SEL R8, R7, RZ, P2 ;  /* 0x000000ff07087207 */ /* 0x000fe40001000000 */
[----:B------:R-:W-:Y:S02]  /*08b0*/  ISETP.NE.AND P1, PT, R10, RZ, P1 ;  /* 0x000000ff0a00720c */ /* 0x000fe40000f25270 */
[----:B------:R-:W-:Y:S02]  /*08c0*/  SHF.R.U32.HI R8, RZ, R8, R5 ;  /* 0x00000008ff087219 */ /* 0x000fe40000011605 */
[----:B------:R-:W-:-:S02]  /*08d0*/  PLOP3.LUT P0, PT, P0, P1, PT, 0xf8, 0x8f ;  /* 0x00000000008f781c */ /* 0x000fc40000703f70 */
[----:B------:R-:W-:Y:S02]  /*08e0*/  SHF.R.U32.HI R10, RZ, 0x1, R8 ;  /* 0x00000001ff0a7819 */ /* 0x000fe40000011608 */
[----:B------:R-:W-:-:S04]  /*08f0*/  SEL R3, RZ, 0x1, !P0 ;  /* 0x00000001ff037807 */ /* 0x000fc80004000000 */
[----:B------:R-:W-:-:S04]  /*0900*/  LOP3.LUT R3, R3, 0x1, R10, 0xf8, !PT ;  /* 0x0000000103037812 */ /* 0x000fc800078ef80a */
[----:B------:R-:W-:-:S05]  /*0910*/  LOP3.LUT R3, R3, R8, RZ, 0xc0, !PT ;  /* 0x0000000803037212 */ /* 0x000fca00078ec0ff */
[----:B------:R-:W-:-:S05]  /*0920*/  IMAD.IADD R3, R10, 0x1, R3 ;  /* 0x000000010a037824 */ /* 0x000fca00078e0203 */
[----:B------:R-:W-:Y:S01]  /*0930*/  LOP3.LUT R0, R3, R0, RZ, 0xfc, !PT ;  /* 0x0000000003007212 */ /* 0x000fe200078efcff */
[----:B------:R-:W-:Y:S06]  /*0940*/  BRA `(.L_x_12) ;  /* 0x0000000000107947 */ /* 0x000fec0003800000 */
.L_x_11:
[----:B------:R-:W-:-:S04]  /*0950*/  LOP3.LUT R0, R0, 0x80000000, RZ, 0xc0, !PT ;  /* 0x8000000000007812 */ /* 0x000fc800078ec0ff */
[----:B------:R-:W-:Y:S01]  /*0960*/  LOP3.LUT R0, R0, 0x7f800000, RZ, 0xfc, !PT ;  /* 0x7f80000000007812 */ /* 0x000fe200078efcff */
[----:B------:R-:W-:Y:S06]  /*0970*/  BRA `(.L_x_12) ;  /* 0x0000000000047947 */ /* 0x000fec0003800000 */
.L_x_10:
[----:B------:R-:W-:-:S07]  /*0980*/  IMAD R0, R5, 0x800000, R0 ;  /* 0x0080000005007824 */ /* 0x000fce00078e0200 */
.L_x_12:
[----:B------:R-:W-:Y:S05]  /*0990*/  BSYNC.RECONVERGENT B2 ;  /* 0x0000000000027941 */ /* 0x000fea0003800200 */
.L_x_9:
[----:B------:R-:W-:Y:S05]  /*09a0*/  BRA `(.L_x_13) ;  /* 0x0000000000207947 */ /* 0x000fea0003800000 */
.L_x_8:
[----:B------:R-:W-:-:S04]  /*09b0*/  LOP3.LUT R0, R9, 0x80000000, R8, 0x48, !PT ;  /* 0x8000000009007812 */ /* 0x000fc800078e4808 */
[----:B------:R-:W-:Y:S01]  /*09c0*/  LOP3.LUT R0, R0, 0x7f800000, RZ, 0xfc, !PT ;  /* 0x7f80000000007812 */ /* 0x000fe200078efcff */
[----:B------:R-:W-:Y:S06]  /*09d0*/  BRA `(.L_x_13) ;  /* 0x0000000000147947 */ /* 0x000fec0003800000 */
.L_x_7:
[----:B------:R-:W-:Y:S01]  /*09e0*/  LOP3.LUT R0, R9, 0x80000000, R8, 0x48, !PT ;  /* 0x8000000009007812 */ /* 0x000fe200078e4808 */
[----:B------:R-:W-:Y:S06]  /*09f0*/  BRA `(.L_x_13) ;  /* 0x00000000000c7947 */ /* 0x000fec0003800000 */
.L_x_6:
[----:B------:R-:W0:Y:S01]  /*0a00*/  MUFU.RSQ R0, -QNAN ;  /* 0xffc0000000007908 */ /* 0x000e220000001400 */
[----:B------:R-:W-:Y:S05]  /*0a10*/  BRA `(.L_x_13) ;  /* 0x0000000000047947 */ /* 0x000fea0003800000 */
.L_x_5:
[----:B------:R-:W-:-:S07]  /*0a20*/  FADD.FTZ R0, R0, R3 ;  /* 0x0000000300007221 */ /* 0x000fce0000010000 */
.L_x_13:
[----:B------:R-:W-:Y:S05]  /*0a30*/  BSYNC.RECONVERGENT B1 ;  /* 0x0000000000017941 */ /* 0x000fea0003800200 */
.L_x_3:
[----:B------:R-:W-:-:S04]  /*0a40*/  IMAD.MOV.U32 R7, RZ, RZ, 0x0 ;  /* 0x00000000ff077424 */ /* 0x000fc800078e00ff */
[----:B0-----:R-:W-:Y:S05]  /*0a50*/  RET.REL.NODEC R6 `(tanh_backward_float) ;  /* 0xfffffff406687950 */ /* 0x001fea0003c3ffff */
.L_x_14:
        /* <DEDUP_REMOVED lines=10> */
.L_x_79:


//--------------------- .text.swish_backward_float --------------------------
	.section	.text.swish_backward_float,"ax",@progbits
	.align	128
        .global         swish_backward_float
        .type           swish_backward_float,@function
        .size           swish_backward_float,(.L_x_80 - swish_backward_float)
        .other          swish_backward_float,@"STO_CUDA_ENTRY STV_DEFAULT"
swish_backward_float:
.text.swish_backward_float:
        /* <DEDUP_REMOVED lines=30> */
[----:B--2---:R-:W-:-:S05]  /*01e0*/  FMUL R14, R3, -1.4426950216293334961 ;  /* 0xbfb8aa3b030e7820 */ /* 0x004fca0000400000 */
[----:B------:R-:W-:-:S13]  /*01f0*/  FSETP.GEU.AND P0, PT, R14, -126, PT ;  /* 0xc2fc00000e00780b */ /* 0x000fda0003f0e000 */
[----:B------:R-:W-:-:S04]  /*0200*/  @!P0 FMUL R14, R14, 0.5 ;  /* 0x3f0000000e0e8820 */ /* 0x000fc80000400000 */
[----:B------:R-:W0:Y:S02]  /*0210*/  MUFU.EX2 R15, R14 ;  /* 0x0000000e000f7308 */ /* 0x000e240000000800 */
[----:B0-----:R-:W-:-:S06]  /*0220*/  @!P0 FMUL R15, R15, R15 ;  /* 0x0000000f0f0f8220 */ /* 0x001fcc0000400000 */
[----:B------:R-:W0:Y:S02]  /*0230*/  F2F.F64.F32 R4, R15 ;  /* 0x0000000f00047310 */ /* 0x000e240000201800 */
[----:B0-----:R-:W-:-:S06]  /*0240*/  DADD R8, R4, 1 ;  /* 0x3ff0000004087429 */ /* 0x001fcc0000000000 */
[----:B------:R-:W0:Y:S04]  /*0250*/  MUFU.RCP64H R7, R9 ;  /* 0x0000000900077308 */ /* 0x000e280000001800 */
[----:B------:R-:W-:-:S05]  /*0260*/  VIADD R6, R9, 0x300402 ;  /* 0x0030040209067836 */ /* 0x000fca0000000000 */
[----:B------:R-:W-:Y:S01]  /*0270*/  FSETP.GEU.AND P0, PT, |R6|, 5.8789094863358348022e-39, PT ;  /* 0x004004020600780b */ /* 0x000fe20003f0e200 */
[----:B0-----:R-:W-:-:S08]  /*0280*/  DFMA R4, -R8, R6, 1 ;  /* 0x3ff000000804742b */ /* 0x001fd00000000106 */
[----:B------:R-:W-:-:S08]  /*0290*/  DFMA R4, R4, R4, R4 ;  /* 0x000000040404722b */ /* 0x000fd00000000004 */
[----:B------:R-:W-:Y:S02]  /*02a0*/  DFMA R10, R6, R4, R6 ;  /* 0x00000004060a722b */ /* 0x000fe40000000006 */
[----:B------:R0:W1:Y:S06]  /*02b0*/  F2F.F64.F32 R4, R3 ;  /* 0x0000000300047310 */ /* 0x00006c0000201800 */
[----:B------:R-:W-:-:S08]  /*02c0*/  DFMA R12, -R8, R10, 1 ;  /* 0x3ff00000080c742b */ /* 0x000fd0000000010a */
[----:B------:R-:W-:Y:S01]  /*02d0*/  DFMA R10, R10, R12, R10 ;  /* 0x0000000c0a0a722b */ /* 0x000fe2000000000a */
[----:B01----:R-:W-:Y:S10]  /*02e0*/  @P0 BRA `(.L_x_16) ;  /* 0x0000000000100947 */ /* 0x003ff40003800000 */
[----:B------:R-:W-:Y:S02]  /*02f0*/  LOP3.LUT R3, R9, 0x7fffffff, RZ, 0xc0, !PT ;  /* 0x7fffffff09037812 */ /* 0x000fe400078ec0ff */
[----:B------:R-:W-:-:S03]  /*0300*/  MOV R6, 0x330 ;  /* 0x0000033000067802 */ /* 0x000fc60000000f00 */
[----:B------:R-:W-:-:S07]  /*0310*/  VIADD R12, R3, 0xfff00000 ;  /* 0xfff00000030c7836 */ /* 0x000fce0000000000 */
[----:B------:R-:W-:Y:S05]  /*0320*/  CALL.REL.NOINC `($__internal_1_$__cuda_sm20_dblrcp_rn_slowpath_v3) ;  /* 0x0000000000287944 */ /* 0x000fea0003c00000 */
.L_x_16:
[----:B------:R-:W-:Y:S05]  /*0330*/  BSYNC.RECONVERGENT B0 ;  /* 0x0000000000007941 */ /* 0x000fea0003800200 */
.L_x_15:
[----:B------:R-:W-:Y:S01]  /*0340*/  DMUL R4, R4, R10 ;  /* 0x0000000a04047228 */ /* 0x000fe20000000000 */
[----:B------:R-:W0:Y:S07]  /*0350*/  LDCU.64 UR6, c[0x0][0x388] ;  /* 0x00007100ff0677ac */ /* 0x000e2e0008000a00 */
[----:B------:R-:W-:-:S08]  /*0360*/  DADD R6, -R4, 1 ;  /* 0x3ff0000004067429 */ /* 0x000fd00000000100 */
[----:B------:R-:W-:Y:S01]  /*0370*/  DFMA R6, R6, R10, R4 ;  /* 0x0000000a0606722b */ /* 0x000fe20000000004 */
[----:B0-----:R-:W-:-:S04]  /*0380*/  IADD3 R2, P0, PT, R2, UR6, RZ ;  /* 0x0000000602027c10 */ /* 0x001fc8000ff1e0ff */
[----:B------:R-:W-:-:S05]  /*0390*/  IADD3.X R3, PT, PT, R0, UR7, RZ, P0, !PT ;  /* 0x0000000700037c10 */ /* 0x000fca00087fe4ff */
[----:B------:R-:W0:Y:S02]  /*03a0*/  F2F.F32.F64 R7, R6 ;  /* 0x0000000600077310 */ /* 0x000e240000301000 */
[----:B0-----:R-:W-:Y:S01]  /*03b0*/  STG.E desc[UR4][R2.64], R7 ;  /* 0x0000000702007986 */ /* 0x001fe2000c101904 */
[----:B------:R-:W-:Y:S05]  /*03c0*/  EXIT ;  /* 0x000000000000794d */ /* 0x000fea0003800000 */
        .weak           $__internal_1_$__cuda_sm20_dblrcp_rn_slowpath_v3
        .type           $__internal_1_$__cuda_sm20_dblrcp_rn_slowpath_v3,@function
        .size           $__internal_1_$__cuda_sm20_dblrcp_rn_slowpath_v3,(.L_x_80 - $__internal_1_$__cuda_sm20_dblrcp_rn_slowpath_v3)
$__internal_1_$__cuda_sm20_dblrcp_rn_slowpath_v3:
[----:B------:R-:W-:Y:S01]  /*03d0*/  DSETP.GTU.AND P0, PT, |R8|, +INF , PT ;  /* 0x7ff000000800742a */ /* 0x000fe20003f0c200 */
[----:B------:R-:W-:-:S13]  /*03e0*/  BSSY.RECONVERGENT B1, `(.L_x_17) ;  /* 0x0000023000017945 */ /* 0x000fda0003800200 */
[----:B------:R-:W-:Y:S05]  /*03f0*/  @P0 BRA `(.L_x_18) ;  /* 0x00000000007c0947 */ /* 0x000fea0003800000 */
[----:B------:R-:W-:-:S05]  /*0400*/  LOP3.LUT R3, R9, 0x7fffffff, RZ, 0xc0, !PT ;  /* 0x7fffffff09037812 */ /* 0x000fca00078ec0ff */
[----:B------:R-:W-:-:S05]  /*0410*/  VIADD R7, R3, 0xffffffff ;  /* 0xffffffff03077836 */ /* 0x000fca0000000000 */
[----:B------:R-:W-:-:S13]  /*0420*/  ISETP.GE.U32.AND P0, PT, R7, 0x7fefffff, PT ;  /* 0x7fefffff0700780c */ /* 0x000fda0003f06070 */
[----:B------:R-:W-:Y:S01]  /*0430*/  @P0 LOP3.LUT R11, R9, 0x7ff00000, RZ, 0x3c, !PT ;  /* 0x7ff00000090b0812 */ /* 0x000fe200078e3cff */
[----:B------:R-:W-:Y:S01]  /*0440*/  @P0 IMAD.MOV.U32 R10, RZ, RZ, RZ ;  /* 0x000000ffff0a0224 */ /* 0x000fe200078e00ff */
[----:B------:R-:W-:Y:S06]  /*0450*/  @P0 BRA `(.L_x_19) ;  /* 0x00000000006c0947 */ /* 0x000fec0003800000 */
[----:B------:R-:W-:-:S13]  /*0460*/  ISETP.GE.U32.AND P0, PT, R3, 0x1000001, PT ;  /* 0x010000010300780c */ /* 0x000fda0003f06070 */
[----:B------:R-:W-:Y:S05]  /*0470*/  @!P0 BRA `(.L_x_20) ;  /* 0x0000000000348947 */ /* 0x000fea0003800000 */
[----:B------:R-:W-:Y:S02]  /*0480*/  VIADD R11, R9, 0xc0200000 ;  /* 0xc0200000090b7836 */ /* 0x000fe40000000000 */
[----:B------:R-:W-:Y:S02]  /*0490*/  IMAD.MOV.U32 R10, RZ, RZ, R8 ;  /* 0x000000ffff0a7224 */ /* 0x000fe400078e0008 */
[----:B------:R-:W0:Y:S04]  /*04a0*/  MUFU.RCP64H R13, R11 ;  /* 0x0000000b000d7308 */ /* 0x000e280000001800 */
[----:B0-----:R-:W-:-:S08]  /*04b0*/  DFMA R14, -R10, R12, 1 ;  /* 0x3ff000000a0e742b */ /* 0x001fd0000000010c */
[----:B------:R-:W-:-:S08]  /*04c0*/  DFMA R14, R14, R14, R14 ;  /* 0x0000000e0e0e722b */ /* 0x000fd0000000000e */
[----:B------:R-:W-:-:S08]  /*04d0*/  DFMA R14, R12, R14, R12 ;  /* 0x0000000e0c0e722b */ /* 0x000fd0000000000c */
[----:B------:R-:W-:-:S08]  /*04e0*/  DFMA R12, -R10, R14, 1 ;  /* 0x3ff000000a0c742b */ /* 0x000fd0000000010e */
[----:B------:R-:W-:-:S08]  /*04f0*/  DFMA R12, R14, R12, R14 ;  /* 0x0000000c0e0c722b */ /* 0x000fd0000000000e */
[----:B------:R-:W-:-:S08]  /*0500*/  DMUL R12, R12, 2.2250738585072013831e-308 ;  /* 0x001000000c0c7828 */ /* 0x000fd00000000000 */
[----:B------:R-:W-:-:S08]  /*0510*/  DFMA R8, -R8, R12, 1 ;  /* 0x3ff000000808742b */ /* 0x000fd0000000010c */
[----:B------:R-:W-:-:S08]  /*0520*/  DFMA R8, R8, R8, R8 ;  /* 0x000000080808722b */ /* 0x000fd00000000008 */
[----:B------:R-:W-:Y:S01]  /*0530*/  DFMA R10, R12, R8, R12 ;  /* 0x000000080c0a722b */ /* 0x000fe2000000000c */
[----:B------:R-:W-:Y:S10]  /*0540*/  BRA `(.L_x_19) ;  /* 0x0000000000307947 */ /* 0x000ff40003800000 */
.L_x_20:
[----:B------:R-:W-:Y:S01]  /*0550*/  DMUL R8, R8, 8.11296384146066816958e+31 ;  /* 0x4690000008087828 */ /* 0x000fe20000000000 */
[----:B------:R-:W-:-:S05]  /*0560*/  IMAD.MOV.U32 R10, RZ, RZ, R12 ;  /* 0x000000ffff0a7224 */ /* 0x000fca00078e000c */
[----:B------:R-:W0:Y:S02]  /*0570*/  MUFU.RCP64H R11, R9 ;  /* 0x00000009000b7308 */ /* 0x000e240000001800 */
[----:B0-----:R-:W-:-:S08]  /*0580*/  DFMA R12, -R8, R10, 1 ;  /* 0x3ff00000080c742b */ /* 0x001fd0000000010a */
[----:B------:R-:W-:-:S08]  /*0590*/  DFMA R12, R12, R12, R12 ;  /* 0x0000000c0c0c722b */ /* 0x000fd0000000000c */
[----:B------:R-:W-:-:S08]  /*05a0*/  DFMA R12, R10, R12, R10 ;  /* 0x0000000c0a0c722b */ /* 0x000fd0000000000a */
[----:B------:R-:W-:-:S08]  /*05b0*/  DFMA R10, -R8, R12, 1 ;  /* 0x3ff00000080a742b */ /* 0x000fd0000000010c */
[----:B------:R-:W-:-:S08]  /*05c0*/  DFMA R10, R12, R10, R12 ;  /* 0x0000000a0c0a722b */ /* 0x000fd0000000000c */
[----:B------:R-:W-:Y:S01]  /*05d0*/  DMUL R10, R10, 8.11296384146066816958e+31 ;  /* 0x469000000a0a7828 */ /* 0x000fe20000000000 */
[----:B------:R-:W-:Y:S10]  /*05e0*/  BRA `(.L_x_19) ;  /* 0x0000000000087947 */ /* 0x000ff40003800000 */
.L_x_18:
[----:B------:R-:W-:Y:S01]  /*05f0*/  LOP3.LUT R11, R9, 0x80000, RZ, 0xfc, !PT ;  /* 0x00080000090b7812 */ /* 0x000fe200078efcff */
[----:B------:R-:W-:-:S07]  /*0600*/  IMAD.MOV.U32 R10, RZ, RZ, R8 ;  /* 0x000000ffff0a7224 */ /* 0x000fce00078e0008 */
.L_x_19:
[----:B------:R-:W-:Y:S05]  /*0610*/  BSYNC.RECONVERGENT B1 ;  /* 0x0000000000017941 */ /* 0x000fea0003800200 */
.L_x_17:
[----:B------:R-:W-:-:S04]  /*0620*/  IMAD.MOV.U32 R7, RZ, RZ, 0x0 ;  /* 0x00000000ff077424 */ /* 0x000fc800078e00ff */
[----:B------:R-:W-:Y:S05]  /*0630*/  RET.REL.NODEC R6 `(swish_backward_float) ;  /* 0xfffffff806707950 */ /* 0x000fea0003c3ffff */
.L_x_21:
        /* <DEDUP_REMOVED lines=12> */
.L_x_80:


//--------------------- .text.relu_backward_float --------------------------
	.section	.text.relu_backward_float,"ax",@progbits
	.align	128
        .global         relu_backward_float
        .type           relu_backward_float,@function
        .size           relu_backward_float,(.L_x_89 - relu_backward_float)
        .other          relu_backward_float,@"STO_CUDA_ENTRY STV_DEFAULT"
relu_backward_float:
.text.relu_backward_float:
        /* <DEDUP_REMOVED lines=28> */
[----:B-1----:R-:W2:Y:S02]  /*01c0*/  LDG.E R2, desc[UR4][R2.64] ;  /* 0x0000000402027981 */ /* 0x002ea4000c1e1900 */
[----:B--2---:R-:W-:-:S13]  /*01d0*/  FSETP.GTU.AND P0, PT, R2, RZ, PT ;  /* 0x000000ff0200720b */ /* 0x004fda0003f0c000 */
[----:B------:R-:W-:Y:S05]  /*01e0*/  @P0 EXIT ;  /* 0x000000000000094d */ /* 0x000fea0003800000 */
[----:B------:R-:W0:Y:S02]  /*01f0*/  LDCU.64 UR6, c[0x0][0x388] ;  /* 0x00007100ff0677ac */ /* 0x000e240008000a00 */
[----:B0-----:R-:W-:-:S04]  /*0200*/  IADD3 R2, P0, PT, R0, UR6, RZ ;  /* 0x0000000600027c10 */ /* 0x001fc8000ff1e0ff */
[----:B------:R-:W-:-:S05]  /*0210*/  IADD3.X R3, PT, PT, R4, UR7, RZ, P0, !PT ;  /* 0x0000000704037c10 */ /* 0x000fca00087fe4ff */
[----:B------:R-:W-:Y:S01]  /*0220*/  STG.E desc[UR4][R2.64], RZ ;  /* 0x000000ff02007986 */ /* 0x000fe2000c101904 */
[----:B------:R-:W-:Y:S05]  /*0230*/  EXIT ;  /* 0x000000000000794d */ /* 0x000fea0003800000 */
.L_x_22:
        /* <DEDUP_REMOVED lines=12> */
.L_x_89:


//--------------------- .text.sigmoid_backward_float --------------------------
	.section	.text.sigmoid_backward_float,"ax",@progbits
	.align	128
        .global         sigmoid_backward_float
        .type           sigmoid_backward_float,@function
        .size           sigmoid_backward_float,(.L_x_81 - sigmoid_backward_float)
        .other          sigmoid_backward_float,@"STO_CUDA_ENTRY STV_DEFAULT"
sigmoid_backward_float:
.text.sigmoid_backward_float:
        /* <DEDUP_REMOVED lines=42> */
[----:B------:R-:W-:-:S08]  /*02a0*/  DFMA R8, R4, R8, R4 ;  /* 0x000000080408722b */ /* 0x000fd00000000004 */
[----:B------:R-:W-:-:S08]  /*02b0*/  DFMA R10, -R6, R8, 1 ;  /* 0x3ff00000060a742b */ /* 0x000fd00000000108 */
[----:B------:R-:W-:Y:S01]  /*02c0*/  DFMA R8, R8, R10, R8 ;  /* 0x0000000a0808722b */ /* 0x000fe20000000008 */
[----:B------:R-:W-:Y:S10]  /*02d0*/  @P0 BRA `(.L_x_24) ;  /* 0x0000000000100947 */ /* 0x000ff40003800000 */
[----:B------:R-:W-:Y:S02]  /*02e0*/  LOP3.LUT R3, R7, 0x7fffffff, RZ, 0xc0, !PT ;  /* 0x7fffffff07037812 */ /* 0x000fe400078ec0ff */
[----:B------:R-:W-:-:S03]  /*02f0*/  MOV R4, 0x320 ;  /* 0x0000032000047802 */ /* 0x000fc60000000f00 */
[----:B------:R-:W-:-:S07]  /*0300*/  VIADD R10, R3, 0xfff00000 ;  /* 0xfff00000030a7836 */ /* 0x000fce0000000000 */
[----:B------:R-:W-:Y:S05]  /*0310*/  CALL.REL.NOINC `($__internal_2_$__cuda_sm20_dblrcp_rn_slowpath_v3) ;  /* 0x0000000000347944 */ /* 0x000fea0003c00000 */
.L_x_24:
[----:B------:R-:W-:Y:S05]  /*0320*/  BSYNC.RECONVERGENT B0 ;  /* 0x0000000000007941 */ /* 0x000fea0003800200 */
.L_x_23:
[----:B------:R-:W0:Y:S02]  /*0330*/  LDCU.64 UR6, c[0x0][0x388] ;  /* 0x00007100ff0677ac */ /* 0x000e240008000a00 */
[----:B0-----:R-:W-:-:S04]  /*0340*/  IADD3 R6, P0, PT, R2, UR6, RZ ;  /* 0x0000000602067c10 */ /* 0x001fc8000ff1e0ff */
[----:B------:R-:W-:-:S05]  /*0350*/  IADD3.X R7, PT, PT, R0, UR7, RZ, P0, !PT ;  /* 0x0000000700077c10 */ /* 0x000fca00087fe4ff */
[----:B------:R-:W2:Y:S01]  /*0360*/  LDG.E R11, desc[UR4][R6.64] ;  /* 0x00000004060b7981 */ /* 0x000ea2000c1e1900 */
[----:B------:R-:W0:Y:S08]  /*0370*/  F2F.F32.F64 R2, R8 ;  /* 0x0000000800027310 */ /* 0x000e300000301000 */
[----:B0-----:R-:W0:Y:S02]  /*0380*/  F2F.F64.F32 R2, R2 ;  /* 0x0000000200027310 */ /* 0x001e240000201800 */
[----:B0-----:R-:W-:-:S08]  /*0390*/  DADD R4, -R2, 1 ;  /* 0x3ff0000002047429 */ /* 0x001fd00000000100 */
[----:B------:R-:W-:-:S10]  /*03a0*/  DMUL R4, R2, R4 ;  /* 0x0000000402047228 */ /* 0x000fd40000000000 */
[----:B------:R-:W2:Y:S02]  /*03b0*/  F2F.F32.F64 R4, R4 ;  /* 0x0000000400047310 */ /* 0x000ea40000301000 */
[----:B--2---:R-:W-:-:S05]  /*03c0*/  FMUL R11, R4, R11 ;  /* 0x0000000b040b7220 */ /* 0x004fca0000400000 */
[----:B------:R-:W-:Y:S01]  /*03d0*/  STG.E desc[UR4][R6.64], R11 ;  /* 0x0000000b06007986 */ /* 0x000fe2000c101904 */
[----:B------:R-:W-:Y:S05]  /*03e0*/  EXIT ;  /* 0x000000000000794d */ /* 0x000fea0003800000 */
        .weak           $__internal_2_$__cuda_sm20_dblrcp_rn_slowpath_v3
        .type           $__internal_2_$__cuda_sm20_dblrcp_rn_slowpath_v3,@function
        .size           $__internal_2_$__cuda_sm20_dblrcp_rn_slowpath_v3,(.L_x_81 - $__internal_2_$__cuda_sm20_dblrcp_rn_slowpath_v3)
$__internal_2_$__cuda_sm20_dblrcp_rn_slowpath_v3:
        /* <DEDUP_REMOVED lines=24> */
.L_x_28:
        /* <DEDUP_REMOVED lines=10> */
.L_x_26:
[----:B------:R-:W-:Y:S01]  /*0610*/  LOP3.LUT R9, R7, 0x80000, RZ, 0xfc, !PT ;  /* 0x0008000007097812 */ /* 0x000fe200078efcff */
[----:B------:R-:W-:-:S07]  /*0620*/  IMAD.MOV.U32 R8, RZ, RZ, R6 ;  /* 0x000000ffff087224 */ /* 0x000fce00078e0006 */
.L_x_27:
[----:B------:R-:W-:Y:S05]  /*0630*/  BSYNC.RECONVERGENT B1 ;  /* 0x0000000000017941 */ /* 0x000fea0003800200 */
.L_x_25:
[----:B------:R-:W-:-:S04]  /*0640*/  IMAD.MOV.U32 R5, RZ, RZ, 0x0 ;  /* 0x00000000ff057424 */ /* 0x000fc800078e00ff */
[----:B------:R-:W-:Y:S05]  /*0650*/  RET.REL.NODEC R4 `(sigmoid_backward_float) ;  /* 0xfffffff804687950 */ /* 0x000fea0003c3ffff */
.L_x_29:
        /* <DEDUP_REMOVED lines=10> */
.L_x_81:


//--------------------- .text.softmax_preprocessing_float --------------------------
	.section	.text.softmax_preprocessing_float,"ax",@progbits
	.align	128
        .global         softmax_preprocessing_float
        .type           softmax_preprocessing_float,@function
        .size           softmax_preprocessing_float,(.L_x_91 - softmax_preprocessing_float)
        .other          softmax_preprocessing_float,@"STO_CUDA_ENTRY STV_DEFAULT"
softmax_preprocessing_float:
.text.softmax_preprocessing_float:
[----:B------:R-:W-:Y:S01]  /*0000*/  LDC R1, c[0x0][0x37c] ;  /* 0x0000df00ff017b82 */ /* 0x000fe20000000800 */
[----:B------:R-:W0:Y:S01]  /*0010*/  S2R R0, SR_CTAID.Y ;  /* 0x0000000000007919 */ /* 0x000e220000002600 */
[----:B------:R-:W1:Y:S06]  /*0020*/  LDCU UR4, c[0x0][0x360] ;  /* 0x00006c00ff0477ac */ /* 0x000e6c0008000800 */
[----:B------:R-:W2:Y:S01]  /*0030*/  LDC.64 R2, c[0x0][0x388] ;  /* 0x0000e200ff027b82 */ /* 0x000ea20000000a00 */
[----:B------:R-:W0:Y:S01]  /*0040*/  S2R R5, SR_TID.Y ;  /* 0x0000000000057919 */ /* 0x000e220000002200 */
[----:B------:R-:W0:Y:S01]  /*0050*/  LDCU UR5, c[0x0][0x364] ;  /* 0x00006c80ff0577ac */ /* 0x000e220008000800 */
[----:B------:R-:W1:Y:S01]  /*0060*/  S2R R7, SR_CTAID.X ;  /* 0x0000000000077919 */ /* 0x000e620000002500 */
[----:B------:R-:W3:Y:S01]  /*0070*/  LDCU.64 UR6, c[0x0][0x390] ;  /* 0x00007200ff0677ac */ /* 0x000ee20008000a00 */
[----:B------:R-:W1:Y:S01]  /*0080*/  S2R R4, SR_TID.X ;  /* 0x0000000000047919 */ /* 0x000e620000002100 */
[----:B0-----:R-:W-:-:S05]  /*0090*/  IMAD R0, R0, UR5, R5 ;  /* 0x0000000500007c24 */ /* 0x001fca000f8e0205 */
[----:B---3--:R-:W-:Y:S01]  /*00a0*/  ISETP.GE.U32.AND P0, PT, R0, UR6, PT ;  /* 0x0000000600007c0c */ /* 0x008fe2000bf06070 */
[----:B-1----:R-:W-:-:S03]  /*00b0*/  IMAD R7, R7, UR4, R4 ;  /* 0x0000000407077c24 */ /* 0x002fc6000f8e0204 */
[----:B------:R-:W-:Y:S02]  /*00c0*/  ISETP.GE.U32.AND.EX P0, PT, RZ, UR7, PT, P0 ;  /* 0x00000007ff007c0c */ /* 0x000fe4000bf06100 */
[----:B--2---:R-:W-:-:S04]  /*00d0*/  ISETP.GE.U32.AND P1, PT, R7, R2, PT ;  /* 0x000000020700720c */ /* 0x004fc80003f26070 */
[----:B------:R-:W-:-:S13]  /*00e0*/  ISETP.GE.U32.OR.EX P0, PT, RZ, R3, P0, P1 ;  /* 0x00000003ff00720c */ /* 0x000fda0000706510 */
[----:B------:R-:W-:Y:S05]  /*00f0*/  @P0 EXIT ;  /* 0x000000000000094d */ /* 0x000fea0003800000 */
[C---:B------:R-:W-:Y:S01]  /*0100*/  IMAD.WIDE.U32 R4, R0.reuse, R2, RZ ;  /* 0x0000000200047225 */ /* 0x040fe200078e00ff */
[C---:B------:R-:W-:Y:S01]  /*0110*/  ISETP.NE.AND P0, PT, R0.reuse, RZ, PT ;  /* 0x000000ff0000720c */ /* 0x040fe20003f05270 */
[----:B------:R-:W0:Y:S02]  /*0120*/  LDCU.64 UR6, c[0x0][0x380] ;  /* 0x00007000ff0677ac */ /* 0x000e240008000a00 */
[----:B------:R-:W-:Y:S01]  /*0130*/  IMAD R6, R0, R3, R5 ;  /* 0x0000000300067224 */ /* 0x000fe200078e0205 */
[----:B------:R-:W-:Y:S01]  /*0140*/  SEL R4, R4, RZ, P0 ;  /* 0x000000ff04047207 */ /* 0x000fe20000000000 */
[----:B------:R-:W1:Y:S03]  /*0150*/  LDCU.64 UR4, c[0x0][0x358] ;  /* 0x00006b00ff0477ac */ /* 0x000e660008000a00 */
[----:B------:R-:W-:Y:S02]  /*0160*/  IADD3 R7, P1, PT, R7, R4, RZ ;  /* 0x0000000407077210 */ /* 0x000fe40007f3e0ff */
[----:B------:R-:W-:-:S05]  /*0170*/  SEL R6, R6, RZ, P0 ;  /* 0x000000ff06067207 */ /* 0x000fca0000000000 */
[----:B------:R-:W-:Y:S01]  /*0180*/  IMAD.X R6, RZ, RZ, R6, P1 ;  /* 0x000000ffff067224 */ /* 0x000fe200008e0606 */
[C---:B------:R-:W-:Y:S02]  /*0190*/  ISETP.GE.U32.AND P1, PT, R2.reuse, 0x10, PT ;  /* 0x000000100200780c */ /* 0x040fe40003f26070 */
[----:B0-----:R-:W-:Y:S02]  /*01a0*/  LEA R4, P0, R7, UR6, 0x2 ;  /* 0x0000000607047c11 */ /* 0x001fe4000f8010ff */
[----:B------:R-:W-:Y:S02]  /*01b0*/  ISETP.GE.U32.AND.EX P1, PT, R3, RZ, PT, P1 ;  /* 0x000000ff0300720c */ /* 0x000fe40003f26110 */
[----:B------:R-:W-:Y:S02]  /*01c0*/  LEA.HI.X R5, R7, UR7, R6, 0x2, P0 ;  /* 0x0000000707057c11 */ /* 0x000fe400080f1406 */
[----:B------:R-:W-:-:S03]  /*01d0*/  LOP3.LUT R6, R2, 0xf, RZ, 0xc0, !PT ;  /* 0x0000000f02067812 */ /* 0x000fc600078ec0ff */
[----:B-1----:R0:W5:Y:S01]  /*01e0*/  LDG.E R4, desc[UR4][R4.64] ;  /* 0x0000000404047981 */ /* 0x002162000c1e1900 */
[----:B------:R-:W-:Y:S01]  /*01f0*/  ISETP.NE.U32.AND P0, PT, R6, RZ, PT ;  /* 0x000000ff0600720c */ /* 0x000fe20003f05070 */
[----:B------:R-:W-:Y:S02]  /*0200*/  IMAD.MOV.U32 R9, RZ, RZ, RZ ;  /* 0x000000ffff097224 */ /* 0x000fe400078e00ff */
[----:B------:R-:W-:Y:S01]  /*0210*/  IMAD.MOV.U32 R3, RZ, RZ, RZ ;  /* 0x000000ffff037224 */ /* 0x000fe200078e00ff */
[----:B------:R-:W-:Y:S01]  /*0220*/  ISETP.NE.AND.EX P0, PT, RZ, RZ, PT, P0 ;  /* 0x000000ffff00720c */ /* 0x000fe20003f05300 */
[----:B------:R-:W-:-:S12]  /*0230*/  @!P1 BRA `(.L_x_30) ;  /* 0x0000000000789947 */ /* 0x000fd80003800000 */
[----:B------:R-:W1:Y:S01]  /*0240*/  LDC R8, c[0x0][0x38c] ;  /* 0x0000e300ff087b82 */ /* 0x000e620000000800 */
[----:B------:R-:W-:Y:S01]  /*0250*/  LOP3.LUT R7, R2, 0xfffffff0, RZ, 0xc0, !PT ;  /* 0xfffffff002077812 */ /* 0x000fe200078ec0ff */
[----:B------:R-:W-:Y:S02]  /*0260*/  IMAD.MOV.U32 R9, RZ, RZ, RZ ;  /* 0x000000ffff097224 */ /* 0x000fe400078e00ff */
[----:B0----5:R-:W-:-:S07]  /*0270*/  IMAD.MOV.U32 R5, RZ, RZ, R4 ;  /* 0x000000ffff057224 */ /* 0x021fce00078e0004 */
.L_x_31:
[C---:B------:R-:W-:Y:S01]  /*0280*/  FADD R9, R4.reuse, R9 ;  /* 0x0000000904097221 */ /* 0x040fe20000000000 */
[CC--:B------:R-:W-:Y:S02]  /*0290*/  FSETP.GT.AND P1, PT, R4.reuse, R3.reuse, PT ;  /* 0x000000030400720b */ /* 0x0c0fe40003f24000 */
[----:B------:R-:W-:Y:S01]  /*02a0*/  IADD3 R7, P2, PT, R7, -0x10, RZ ;  /* 0xfffffff007077810 */ /* 0x000fe20007f5e0ff */
[----:B------:R-:W-:Y:S01]  /*02b0*/  FADD R9, R4, R9 ;  /* 0x0000000904097221 */ /* 0x000fe20000000000 */
[----:B------:R-:W-:Y:S02]  /*02c0*/  FSEL R3, R5, R3, P1 ;  /* 0x0000000305037208 */ /* 0x000fe40000800000 */
[----:B-1----:R-:W-:Y:S01]  /*02d0*/  IADD3.X R8, PT, PT, R8, -0x1, RZ, P2, !PT ;  /* 0xffffffff08087810 */ /* 0x002fe200017fe4ff */
[C---:B------:R-:W-:Y:S01]  /*02e0*/  FADD R9, R4.reuse, R9 ;  /* 0x0000000904097221 */ /* 0x040fe20000000000 */
[----:B------:R-:W-:Y:S02]  /*02f0*/  ISETP.NE.U32.AND P1, PT, R7, RZ, PT ;  /* 0x000000ff0700720c */ /* 0x000fe40003f25070 */
[C---:B------:R-:W-:Y:S01]  /*0300*/  FSETP.GT.AND P2, PT, R4.reuse, R3, PT ;  /* 0x000000030400720b */ /* 0x040fe20003f44000 */
[----:B------:R-:W-:Y:S01]  /*0310*/  FADD R9, R4, R9 ;  /* 0x0000000904097221 */ /* 0x000fe20000000000 */
[----:B------:R-:W-:-:S02]  /*0320*/  ISETP.NE.AND.EX P1, PT, R8, RZ, PT, P1 ;  /* 0x000000ff0800720c */ /* 0x000fc40003f25310 */
[C---:B------:R-:W-:Y:S01]  /*0330*/  FSEL R5, R4.reuse, R5, P2 ;  /* 0x0000000504057208 */ /* 0x040fe20001000000 */
[C---:B------:R-:W-:Y:S01]  /*0340*/  FADD R9, R4.reuse, R9 ;  /* 0x0000000904097221 */ /* 0x040fe20000000000 */
[----:B------:R-:W-:-:S03]  /*0350*/  FSEL R3, R4, R3, P2 ;  /* 0x0000000304037208 */ /* 0x000fc60001000000 */
[----:B------:R-:W-:-:S04]  /*0360*/  FADD R9, R4, R9 ;  /* 0x0000000904097221 */ /* 0x000fc80000000000 */
        /* <DEDUP_REMOVED lines=9> */
[----:B------:R-:W-:Y:S01]  /*0400*/  FADD R9, R4, R9 ;  /* 0x0000000904097221 */ /* 0x000fe20000000000 */
[----:B------:R-:W-:Y:S06]  /*0410*/  @P1 BRA `(.L_x_31) ;  /* 0xfffffffc00981947 */ /* 0x000fec000383ffff */
.L_x_30:
[----:B------:R-:W-:Y:S05]  /*0420*/  @!P0 BRA `(.L_x_32) ;  /* 0x0000000000988947 */ /* 0x000fea0003800000 */
[----:B------:R-:W-:Y:S02]  /*0430*/  ISETP.GE.U32.AND P0, PT, R6, 0x8, PT ;  /* 0x000000080600780c */ /* 0x000fe40003f06070 */
[----:B0-----:R-:W-:Y:S02]  /*0440*/  LOP3.LUT R5, R2, 0x7, RZ, 0xc0, !PT ;  /* 0x0000000702057812 */ /* 0x001fe400078ec0ff */
[----:B------:R-:W-:Y:S02]  /*0450*/  ISETP.GE.U32.AND.EX P0, PT, RZ, RZ, PT, P0 ;  /* 0x000000ffff00720c */ /* 0x000fe40003f06100 */
[----:B------:R-:W-:-:S04]  /*0460*/  ISETP.NE.U32.AND P1, PT, R5, RZ, PT ;  /* 0x000000ff0500720c */ /* 0x000fc80003f25070 */
[----:B------:R-:W-:-:S07]  /*0470*/  ISETP.NE.AND.EX P1, PT, RZ, RZ, PT, P1 ;  /* 0x000000ffff00720c */ /* 0x000fce0003f25310 */
[----:B------:R-:W-:Y:S06]  /*0480*/  @!P0 BRA `(.L_x_33) ;  /* 0x0000000000288947 */ /* 0x000fec0003800000 */
[C---:B-----5:R-:W-:Y:S01]  /*0490*/  FADD R9, R4.reuse, R9 ;  /* 0x0000000904097221 */ /* 0x060fe20000000000 */
[----:B------:R-:W-:-:S03]  /*04a0*/  FSETP.GT.AND P0, PT, R4, R3, PT ;  /* 0x000000030400720b */ /* 0x000fc60003f04000 */
[C---:B------:R-:W-:Y:S01]  /*04b0*/  FADD R9, R4.reuse, R9 ;  /* 0x0000000904097221 */ /* 0x040fe20000000000 */
[----:B------:R-:W-:-:S03]  /*04c0*/  FSEL R3, R4, R3, P0 ;  /* 0x0000000304037208 */ /* 0x000fc60000000000 */
[----:B------:R-:W-:-:S04]  /*04d0*/  FADD R9, R4, R9 ;  /* 0x0000000904097221 */ /* 0x000fc80000000000 */
[----:B------:R-:W-:-:S04]  /*04e0*/  FADD R9, R4, R9 ;  /* 0x0000000904097221 */ /* 0x000fc80000000000 */
[----:B------:R-:W-:-:S04]  /*04f0*/  FADD R9, R4, R9 ;  /* 0x0000000904097221 */ /* 0x000fc80000000000 */
[----:B------:R-:W-:-:S04]  /*0500*/  FADD R9, R4, R9 ;  /* 0x0000000904097221 */ /* 0x000fc80000000000 */
[----:B------:R-:W-:-:S04]  /*0510*/  FADD R9, R4, R9 ;  /* 0x0000000904097221 */ /* 0x000fc80000000000 */
[----:B------:R-:W-:-:S07]  /*0520*/  FADD R9, R4, R9 ;  /* 0x0000000904097221 */ /* 0x000fce0000000000 */
.L_x_33:
[----:B------:R-:W-:Y:S05]  /*0530*/  @!P1 BRA `(.L_x_32) ;  /* 0x0000000000549947 */ /* 0x000fea0003800000 */
[----:B------:R-:W-:Y:S01]  /*0540*/  ISETP.GE.U32.AND P0, PT, R5, 0x4, PT ;  /* 0x000000040500780c */ /* 0x000fe20003f06070 */
[----:B------:R-:W-:Y:S01]  /*0550*/  IMAD.MOV.U32 R6, RZ, RZ, RZ ;  /* 0x000000ffff067224 */ /* 0x000fe200078e00ff */
[----:B------:R-:W-:Y:S02]  /*0560*/  LOP3.LUT R2, R2, 0x3, RZ, 0xc0, !PT ;  /* 0x0000000302027812 */ /* 0x000fe400078ec0ff */
[----:B------:R-:W-:Y:S02]  /*0570*/  ISETP.GE.U32.AND.EX P0, PT, RZ, RZ, PT, P0 ;  /* 0x000000ffff00720c */ /* 0x000fe40003f06100 */
[----:B------:R-:W-:-:S04]  /*0580*/  ISETP.NE.U32.AND P1, PT, R2, RZ, PT ;  /* 0x000000ff0200720c */ /* 0x000fc80003f25070 */
[----:B------:R-:W-:-:S07]  /*0590*/  ISETP.NE.AND.EX P1, PT, R6, RZ, PT, P1 ;  /* 0x000000ff0600720c */ /* 0x000fce0003f25310 */
[C---:B-----5:R-:W-:Y:S01]  /*05a0*/  @P0 FADD R5, R4.reuse, R9 ;  /* 0x0000000904050221 */ /* 0x060fe20000000000 */
[----:B------:R-:W-:-:S03]  /*05b0*/  @P0 FSETP.GT.AND P2, PT, R4, R3, PT ;  /* 0x000000030400020b */ /* 0x000fc60003f44000 */
[C---:B------:R-:W-:Y:S01]  /*05c0*/  @P0 FADD R5, R4.reuse, R5 ;  /* 0x0000000504050221 */ /* 0x040fe20000000000 */
[----:B------:R-:W-:-:S03]  /*05d0*/  @P0 FSEL R3, R4, R3, P2 ;  /* 0x0000000304030208 */ /* 0x000fc60001000000 */
[----:B------:R-:W-:-:S04]  /*05e0*/  @P0 FADD R5, R4, R5 ;  /* 0x0000000504050221 */ /* 0x000fc80000000000 */
[----:B------:R-:W-:Y:S01]  /*05f0*/  @P0 FADD R9, R4, R5 ;  /* 0x0000000504090221 */ /* 0x000fe20000000000 */
[----:B------:R-:W-:Y:S06]  /*0600*/  @!P1 BRA `(.L_x_32) ;  /* 0x0000000000209947 */ /* 0x000fec0003800000 */
.L_x_34:
[----:B------:R-:W-:Y:S01]  /*0610*/  IADD3 R2, P0, PT, R2, -0x1, RZ ;  /* 0xffffffff02027810 */ /* 0x000fe20007f1e0ff */
[C---:B------:R-:W-:Y:S01]  /*0620*/  FADD R9, R4.reuse, R9 ;  /* 0x0000000904097221 */ /* 0x040fe20000000000 */
[-C--:B------:R-:W-:Y:S02]  /*0630*/  FSETP.GT.AND P1, PT, R4, R3.reuse, PT ;  /* 0x000000030400720b */ /* 0x080fe40003f24000 */
[----:B------:R-:W-:Y:S02]  /*0640*/  IADD3.X R6, PT, PT, R6, -0x1, RZ, P0, !PT ;  /* 0xffffffff06067810 */ /* 0x000fe400007fe4ff */
[----:B------:R-:W-:Y:S02]  /*0650*/  ISETP.NE.U32.AND P0, PT, R2, RZ, PT ;  /* 0x000000ff0200720c */ /* 0x000fe40003f05070 */
[----:B------:R-:W-:Y:S02]  /*0660*/  FSEL R3, R4, R3, P1 ;  /* 0x0000000304037208 */ /* 0x000fe40000800000 */
[----:B------:R-:W-:-:S13]  /*0670*/  ISETP.NE.AND.EX P0, PT, R6, RZ, PT, P0 ;  /* 0x000000ff0600720c */ /* 0x000fda0003f05300 */
[----:B------:R-:W-:Y:S05]  /*0680*/  @P0 BRA `(.L_x_34) ;  /* 0xfffffffc00e00947 */ /* 0x000fea000383ffff */
.L_x_32:
[----:B------:R-:W1:Y:S01]  /*0690*/  LDCU.64 UR6, c[0x0][0x398] ;  /* 0x00007300ff0677ac */ /* 0x000e620008000a00 */
[----:B------:R-:W-:Y:S01]  /*06a0*/  IMAD.SHL.U32 R6, R0, 0x4, RZ ;  /* 0x0000000400067824 */ /* 0x000fe200078e00ff */
[----:B------:R-:W-:Y:S01]  /*06b0*/  SHF.R.U32.HI R0, RZ, 0x1e, R0 ;  /* 0x0000001eff007819 */ /* 0x000fe20000011600 */
[----:B------:R-:W2:Y:S03]  /*06c0*/  LDCU.64 UR8, c[0x0][0x3a0] ;  /* 0x00007400ff0877ac */ /* 0x000ea60008000a00 */
[C---:B-1---5:R-:W-:Y:S02]  /*06d0*/  IADD3 R4, P0, PT, R6.reuse, UR6, RZ ;  /* 0x0000000606047c10 */ /* 0x062fe4000ff1e0ff */
[----:B--2---:R-:W-:Y:S02]  /*06e0*/  IADD3 R6, P1, PT, R6, UR8, RZ ;  /* 0x0000000806067c10 */ /* 0x004fe4000ff3e0ff */
[----:B0-----:R-:W-:-:S02]  /*06f0*/  IADD3.X R5, PT, PT, R0, UR7, RZ, P0, !PT ;  /* 0x0000000700057c10 */ /* 0x001fc400087fe4ff */
[----:B------:R-:W-:-:S03]  /*0700*/  IADD3.X R7, PT, PT, R0, UR9, RZ, P1, !PT ;  /* 0x0000000900077c10 */ /* 0x000fc60008ffe4ff */
[----:B------:R-:W-:Y:S04]  /*0710*/  STG.E desc[UR4][R4.64], R3 ;  /* 0x0000000304007986 */ /* 0x000fe8000c101904 */
[----:B------:R-:W-:Y:S01]  /*0720*/  STG.E desc[UR4][R6.64], R9 ;  /* 0x0000000906007986 */ /* 0x000fe2000c101904 */
[----:B------:R-:W-:Y:S05]  /*0730*/  EXIT ;  /* 0x000000000000794d */ /* 0x000fea0003800000 */
.L_x_35:
        /* <DEDUP_REMOVED lines=12> */
.L_x_91:


//--------------------- .text.softmax_forward_float --------------------------
	.section	.text.softmax_forward_float,"ax",@progbits
	.align	128
        .global         softmax_forward_float
        .type           softmax_forward_float,@function
        .size           softmax_forward_float,(.L_x_82 - softmax_forward_float)
        .other          softmax_forward_float,@"STO_CUDA_ENTRY STV_DEFAULT"
softmax_forward_float:
.text.softmax_forward_float:
[----:B------:R-:W-:Y:S01]  /*0000*/  LDC R1, c[0x0][0x37c] ;  /* 0x0000df00ff017b82 */ /* 0x000fe20000000800 */
[----:B------:R-:W0:Y:S01]  /*0010*/  S2R R5, SR_CTAID.Y ;  /* 0x0000000000057919 */ /* 0x000e220000002600 */
[----:B------:R-:W1:Y:S01]  /*0020*/  LDCU UR4, c[0x0][0x360] ;  /* 0x00006c00ff0477ac */ /* 0x000e620008000800 */
[----:B------:R-:W0:Y:S01]  /*0030*/  S2R R2, SR_TID.Y ;  /* 0x0000000000027919 */ /* 0x000e220000002200 */
[----:B------:R-:W0:Y:S01]  /*0040*/  LDCU UR5, c[0x0][0x364] ;  /* 0x00006c80ff0577ac */ /* 0x000e220008000800 */
[----:B------:R-:W1:Y:S01]  /*0050*/  S2R R0, SR_CTAID.X ;  /* 0x0000000000007919 */ /* 0x000e620000002500 */
[----:B------:R-:W2:Y:S01]  /*0060*/  LDCU.64 UR6, c[0x0][0x390] ;  /* 0x00007200ff0677ac */ /* 0x000ea20008000a00 */
[----:B------:R-:W1:Y:S01]  /*0070*/  S2R R3, SR_TID.X ;  /* 0x0000000000037919 */ /* 0x000e620000002100 */
[----:B------:R-:W3:Y:S01]  /*0080*/  LDCU.64 UR8, c[0x0][0x388] ;  /* 0x00007100ff0877ac */ /* 0x000ee20008000a00 */
[----:B0-----:R-:W-:-:S05]  /*0090*/  IMAD R5, R5, UR5, R2 ;  /* 0x0000000505057c24 */ /* 0x001fca000f8e0202 */
[----:B--2---:R-:W-:Y:S01]  /*00a0*/  ISETP.GE.U32.AND P0, PT, R5, UR6, PT ;  /* 0x0000000605007c0c */ /* 0x004fe2000bf06070 */
[----:B-1----:R-:W-:-:S03]  /*00b0*/  IMAD R0, R0, UR4, R3 ;  /* 0x0000000400007c24 */ /* 0x002fc6000f8e0203 */
[----:B------:R-:W-:Y:S02]  /*00c0*/  ISETP.GE.U32.AND.EX P0, PT, RZ, UR7, PT, P0 ;  /* 0x00000007ff007c0c */ /* 0x000fe4000bf06100 */
[----:B---3--:R-:W-:-:S04]  /*00d0*/  ISETP.GE.U32.AND P1, PT, R0, UR8, PT ;  /* 0x0000000800007c0c */ /* 0x008fc8000bf26070 */
[----:B------:R-:W-:-:S13]  /*00e0*/  ISETP.GE.U32.OR.EX P0, PT, RZ, UR9, P0, P1 ;  /* 0x00000009ff007c0c */ /* 0x000fda0008706510 */
[----:B------:R-:W-:Y:S05]  /*00f0*/  @P0 EXIT ;  /* 0x000000000000094d */ /* 0x000fea0003800000 */
[----:B------:R-:W0:Y:S01]  /*0100*/  LDCU.64 UR10, c[0x0][0x398] ;  /* 0x00007300ff0a77ac */ /* 0x000e220008000a00 */
[C---:B------:R-:W-:Y:S01]  /*0110*/  IMAD.WIDE.U32 R2, R5.reuse, UR8, RZ ;  /* 0x0000000805027c25 */ /* 0x040fe2000f8e00ff */
[C---:B------:R-:W-:Y:S01]  /*0120*/  ISETP.NE.AND P0, PT, R5.reuse, RZ, PT ;  /* 0x000000ff0500720c */ /* 0x040fe20003f05270 */
[----:B------:R-:W1:Y:S02]  /*0130*/  LDCU.64 UR6, c[0x0][0x380] ;  /* 0x00007000ff0677ac */ /* 0x000e640008000a00 */
[C---:B------:R-:W-:Y:S01]  /*0140*/  IMAD R4, R5.reuse, UR9, R3 ;  /* 0x0000000905047c24 */ /* 0x040fe2000f8e0203 */
[----:B------:R-:W-:Y:S01]  /*0150*/  SEL R3, R2, RZ, P0 ;  /* 0x000000ff02037207 */ /* 0x000fe20000000000 */
[----:B------:R-:W-:Y:S01]  /*0160*/  IMAD.SHL.U32 R6, R5, 0x4, RZ ;  /* 0x0000000405067824 */ /* 0x000fe200078e00ff */
[----:B------:R-:W2:Y:S01]  /*0170*/  LDCU.64 UR4, c[0x0][0x358] ;  /* 0x00006b00ff0477ac */ /* 0x000ea20008000a00 */
[----:B------:R-:W-:Y:S02]  /*0180*/  SHF.R.U32.HI R7, RZ, 0x1e, R5 ;  /* 0x0000001eff077819 */ /* 0x000fe40000011605 */
[----:B------:R-:W-:Y:S01]  /*0190*/  IADD3 R0, P1, PT, R0, R3, RZ ;  /* 0x0000000300007210 */ /* 0x000fe20007f3e0ff */
[----:B------:R-:W3:Y:S01]  /*01a0*/  LDCU.64 UR8, c[0x0][0x3a0] ;  /* 0x00007400ff0877ac */ /* 0x000ee20008000a00 */
[----:B------:R-:W-:-:S02]  /*01b0*/  SEL R3, R4, RZ, P0 ;  /* 0x000000ff04037207 */ /* 0x000fc40000000000 */
[----:B0-----:R-:W-:-:S03]  /*01c0*/  IADD3 R2, P2, PT, R6, UR10, RZ ;  /* 0x0000000a06027c10 */ /* 0x001fc6000ff5e0ff */
[----:B------:R-:W-:Y:S01]  /*01d0*/  IMAD.X R5, RZ, RZ, R3, P1 ;  /* 0x000000ffff057224 */ /* 0x000fe200008e0603 */
[C---:B-1----:R-:W-:Y:S02]  /*01e0*/  LEA R4, P0, R0.reuse, UR6, 0x2 ;  /* 0x0000000600047c11 */ /* 0x042fe4000f8010ff */
[----:B------:R-:W-:Y:S02]  /*01f0*/  IADD3.X R3, PT, PT, R7, UR11, RZ, P2, !PT ;  /* 0x0000000b07037c10 */ /* 0x000fe400097fe4ff */
[----:B------:R-:W-:-:S04]  /*0200*/  LEA.HI.X R5, R0, UR7, R5, 0x2, P0 ;  /* 0x0000000700057c11 */ /* 0x000fc800080f1405 */
[----:B--2---:R-:W2:Y:S04]  /*0210*/  LDG.E R3, desc[UR4][R2.64] ;  /* 0x0000000402037981 */ /* 0x004ea8000c1e1900 */
[----:B------:R-:W2:Y:S01]  /*0220*/  LDG.E R0, desc[UR4][R4.64] ;  /* 0x0000000404007981 */ /* 0x000ea2000c1e1900 */
[----:B---3--:R-:W-:-:S04]  /*0230*/  IADD3 R6, P0, PT, R6, UR8, RZ ;  /* 0x0000000806067c10 */ /* 0x008fc8000ff1e0ff */
[----:B------:R-:W-:-:S06]  /*0240*/  IADD3.X R7, PT, PT, R7, UR9, RZ, P0, !PT ;  /* 0x0000000907077c10 */ /* 0x000fcc00087fe4ff */
[----:B------:R-:W3:Y:S01]  /*0250*/  LDG.E R7, desc[UR4][R6.64] ;  /* 0x0000000406077981 */ /* 0x000ee2000c1e1900 */
[----:B------:R-:W-:Y:S01]  /*0260*/  BSSY.RECONVERGENT B0, `(.L_x_36) ;  /* 0x0000012000007945 */ /* 0x000fe20003800200 */
[----:B--2---:R-:W-:-:S04]  /*0270*/  FADD R0, R0, -R3 ;  /* 0x8000000300007221 */ /* 0x004fc80000000000 */
[----:B------:R-:W-:-:S05]  /*0280*/  FMUL R8, R0, 1.4426950216293334961 ;  /* 0x3fb8aa3b00087820 */ /* 0x000fca0000400000 */
[----:B------:R-:W-:Y:S01]  /*0290*/  FSETP.GEU.AND P0, PT, R8, -126, PT ;  /* 0xc2fc00000800780b */ /* 0x000fe20003f0e000 */
[----:B---3--:R-:W0:-:S12]  /*02a0*/  MUFU.RCP R10, R7 ;  /* 0x00000007000a7308 */ /* 0x008e180000001000 */
[----:B------:R-:W-:-:S04]  /*02b0*/  @!P0 FMUL R8, R8, 0.5 ;  /* 0x3f00000008088820 */ /* 0x000fc80000400000 */
[----:B------:R-:W1:Y:S01]  /*02c0*/  MUFU.EX2 R0, R8 ;  /* 0x0000000800007308 */ /* 0x000e620000000800 */
[----:B0-----:R-:W-:-:S04]  /*02d0*/  FFMA R3, -R7, R10, 1 ;  /* 0x3f80000007037423 */ /* 0x001fc8000000010a */
[----:B------:R-:W-:Y:S01]  /*02e0*/  FFMA R3, R10, R3, R10 ;  /* 0x000000030a037223 */ /* 0x000fe2000000000a */
[----:B-1----:R-:W-:-:S04]  /*02f0*/  @!P0 FMUL R0, R0, R0 ;  /* 0x0000000000008220 */ /* 0x002fc80000400000 */
[----:B------:R-:W0:Y:S01]  /*0300*/  FCHK P0, R0, R7 ;  /* 0x0000000700007302 */ /* 0x000e220000000000 */
[----:B------:R-:W-:-:S04]  /*0310*/  FFMA R2, R0, R3, RZ ;  /* 0x0000000300027223 */ /* 0x000fc800000000ff */
[----:B------:R-:W-:-:S04]  /*0320*/  FFMA R6, -R7, R2, R0 ;  /* 0x0000000207067223 */ /* 0x000fc80000000100 */
[----:B------:R-:W-:Y:S01]  /*0330*/  FFMA R3, R3, R6, R2 ;  /* 0x0000000603037223 */ /* 0x000fe20000000002 */
[----:B0-----:R-:W-:Y:S06]  /*0340*/  @!P0 BRA `(.L_x_37) ;  /* 0x00000000000c8947 */ /* 0x001fec0003800000 */
[----:B------:R-:W-:-:S07]  /*0350*/  MOV R2, 0x370 ;  /* 0x0000037000027802 */ /* 0x000fce0000000f00 */
[----:B------:R-:W-:Y:S05]  /*0360*/  CALL.REL.NOINC `($__internal_3_$__cuda_sm3x_div_rn_noftz_f32_slowpath) ;  /* 0x0000000000107944 */ /* 0x000fea0003c00000 */
[----:B------:R-:W-:-:S07]  /*0370*/  IMAD.MOV.U32 R3, RZ, RZ, R0 ;  /* 0x000000ffff037224 */ /* 0x000fce00078e0000 */
.L_x_37:
[----:B------:R-:W-:Y:S05]  /*0380*/  BSYNC.RECONVERGENT B0 ;  /* 0x0000000000007941 */ /* 0x000fea0003800200 */
.L_x_36:
[----:B------:R-:W-:Y:S01]  /*0390*/  STG.E desc[UR4][R4.64], R3 ;  /* 0x0000000304007986 */ /* 0x000fe2000c101904 */
[----:B------:R-:W-:Y:S05]  /*03a0*/  EXIT ;  /* 0x000000000000794d */ /* 0x000fea0003800000 */
        .weak           $__internal_3_$__cuda_sm3x_div_rn_noftz_f32_slowpath
        .type           $__internal_3_$__cuda_sm3x_div_rn_noftz_f32_slowpath,@function
        .size           $__internal_3_$__cuda_sm3x_div_rn_noftz_f32_slowpath,(.L_x_82 - $__internal_3_$__cuda_sm3x_div_rn_noftz_f32_slowpath)
$__internal_3_$__cuda_sm3x_div_rn_noftz_f32_slowpath:
[----:B------:R-:W-:Y:S01]  /*03b0*/  SHF.R.U32.HI R6, RZ, 0x17, R7 ;  /* 0x00000017ff067819 */ /* 0x000fe20000011607 */
[----:B------:R-:W-:Y:S01]  /*03c0*/  BSSY.RECONVERGENT B1, `(.L_x_38) ;  /* 0x0000064000017945 */ /* 0x000fe20003800200 */
[--C-:B------:R-:W-:Y:S01]  /*03d0*/  SHF.R.U32.HI R3, RZ, 0x17, R0.reuse ;  /* 0x00000017ff037819 */ /* 0x100fe20000011600 */
[----:B------:R-:W-:Y:S01]  /*03e0*/  IMAD.MOV.U32 R9, RZ, RZ, R0 ;  /* 0x000000ffff097224 */ /* 0x000fe200078e0000 */
[----:B------:R-:W-:Y:S02]  /*03f0*/  LOP3.LUT R8, R6, 0xff, RZ, 0xc0, !PT ;  /* 0x000000ff06087812 */ /* 0x000fe400078ec0ff */
[----:B------:R-:W-:-:S03]  /*0400*/  LOP3.LUT R6, R3, 0xff, RZ, 0xc0, !PT ;  /* 0x000000ff03067812 */ /* 0x000fc600078ec0ff */
[----:B------:R-:W-:Y:S02]  /*0410*/  VIADD R12, R8, 0xffffffff ;  /* 0xffffffff080c7836 */ /* 0x000fe40000000000 */
[----:B------:R-:W-:-:S03]  /*0420*/  VIADD R11, R6, 0xffffffff ;  /* 0xffffffff060b7836 */ /* 0x000fc60000000000 */
[----:B------:R-:W-:-:S04]  /*0430*/  ISETP.GT.U32.AND P0, PT, R12, 0xfd, PT ;  /* 0x000000fd0c00780c */ /* 0x000fc80003f04070 */
[----:B------:R-:W-:-:S13]  /*0440*/  ISETP.GT.U32.OR P0, PT, R11, 0xfd, P0 ;  /* 0x000000fd0b00780c */ /* 0x000fda0000704470 */
[----:B------:R-:W-:Y:S01]  /*0450*/  @!P0 IMAD.MOV.U32 R10, RZ, RZ, RZ ;  /* 0x000000ffff0a8224 */ /* 0x000fe200078e00ff */
[----:B------:R-:W-:Y:S06]  /*0460*/  @!P0 BRA `(.L_x_39) ;  /* 0x0000000000608947 */ /* 0x000fec0003800000 */
[----:B------:R-:W-:Y:S01]  /*0470*/  FSETP.GTU.FTZ.AND P0, PT, |R0|, +INF , PT ;  /* 0x7f8000000000780b */ /* 0x000fe20003f1c200 */
[----:B------:R-:W-:Y:S01]  /*0480*/  IMAD.MOV.U32 R3, RZ, RZ, R7 ;  /* 0x000000ffff037224 */ /* 0x000fe200078e0007 */
        /* <DEDUP_REMOVED lines=22> */
.L_x_39:
[----:B------:R-:W-:Y:S01]  /*05f0*/  LEA R0, R8, 0xc0800000, 0x17 ;  /* 0xc080000008007811 */ /* 0x000fe200078eb8ff */
[----:B------:R-:W-:Y:S01]  /*0600*/  VIADD R6, R6, 0xffffff81 ;  /* 0xffffff8106067836 */ /* 0x000fe20000000000 */
[----:B------:R-:W-:Y:S03]  /*0610*/  BSSY.RECONVERGENT B2, `(.L_x_44) ;  /* 0x0000035000027945 */ /* 0x000fe60003800200 */
[----:B------:R-:W-:Y:S02]  /*0620*/  IMAD.IADD R7, R7, 0x1, -R0 ;  /* 0x0000000107077824 */ /* 0x000fe400078e0a00 */
[C---:B------:R-:W-:Y:S02]  /*0630*/  IMAD R0, R6.reuse, -0x800000, R9 ;  /* 0xff80000006007824 */ /* 0x040fe400078e0209 */
[----:B------:R0:W1:Y:S01]  /*0640*/  MUFU.RCP R3, R7 ;  /* 0x0000000700037308 */ /* 0x0000620000001000 */
[----:B------:R-:W-:Y:S01]  /*0650*/  FADD.FTZ R11, -R7, -RZ ;  /* 0x800000ff070b7221 */ /* 0x000fe20000010100 */
[----:B0-----:R-:W-:-:S05]  /*0660*/  IADD3 R7, PT, PT, R6, 0x7f, -R8 ;  /* 0x0000007f06077810 */ /* 0x001fca0007ffe808 */
[----:B------:R-:W-:Y:S02]  /*0670*/  IMAD.IADD R7, R7, 0x1, R10 ;  /* 0x0000000107077824 */ /* 0x000fe400078e020a */
[----:B-1----:R-:W-:-:S04]  /*0680*/  FFMA R12, R3, R11, 1 ;  /* 0x3f800000030c7423 */ /* 0x002fc8000000000b */
        /* <DEDUP_REMOVED lines=19> */
[-CC-:B------:R-:W-:Y:S01]  /*07c0*/  FFMA.RZ R3, R14, R12.reuse, R9.reuse ;  /* 0x0000000c0e037223 */ /* 0x180fe2000000c009 */
[----:B------:R-:W-:Y:S02]  /*07d0*/  VIADD R8, R10, 0x20 ;  /* 0x000000200a087836 */ /* 0x000fe40000000000 */
[-CC-:B------:R-:W-:Y:S01]  /*07e0*/  FFMA.RM R6, R14, R12.reuse, R9.reuse ;  /* 0x0000000c0e067223 */ /* 0x180fe20000004009 */
[----:B------:R-:W-:Y:S02]  /*07f0*/  ISETP.NE.AND P2, PT, R10, RZ, PT ;  /* 0x000000ff0a00720c */ /* 0x000fe40003f45270 */
[----:B------:R-:W-:Y:S01]  /*0800*/  LOP3.LUT R7, R3, 0x7fffff, RZ, 0xc0, !PT ;  /* 0x007fffff03077812 */ /* 0x000fe200078ec0ff */
[----:B------:R-:W-:Y:S01]  /*0810*/  FFMA.RP R3, R14, R12, R9 ;  /* 0x0000000c0e037223 */ /* 0x000fe20000008009 */
[----:B------:R-:W-:Y:S01]  /*0820*/  IMAD.MOV R9, RZ, RZ, -R10 ;  /* 0x000000ffff097224 */ /* 0x000fe200078e0a0a */
[----:B------:R-:W-:Y:S02]  /*0830*/  ISETP.NE.AND P1, PT, R10, RZ, PT ;  /* 0x000000ff0a00720c */ /* 0x000fe40003f25270 */
[----:B------:R-:W-:-:S02]  /*0840*/  LOP3.LUT R7, R7, 0x800000, RZ, 0xfc, !PT ;  /* 0x0080000007077812 */ /* 0x000fc400078efcff */
        /* <DEDUP_REMOVED lines=13> */
.L_x_46:
[----:B------:R-:W-:-:S04]  /*0920*/  LOP3.LUT R0, R0, 0x80000000, RZ, 0xc0, !PT ;  /* 0x8000000000007812 */ /* 0x000fc800078ec0ff */
[----:B------:R-:W-:Y:S01]  /*0930*/  LOP3.LUT R0, R0, 0x7f800000, RZ, 0xfc, !PT ;  /* 0x7f80000000007812 */ /* 0x000fe200078efcff */
[----:B------:R-:W-:Y:S06]  /*0940*/  BRA `(.L_x_47) ;  /* 0x0000000000047947 */ /* 0x000fec0003800000 */
.L_x_45:
[----:B------:R-:W-:-:S07]  /*0950*/  IMAD R0, R7, 0x800000, R0 ;  /* 0x0080000007007824 */ /* 0x000fce00078e0200 */
.L_x_47:
[----:B------:R-:W-:Y:S05]  /*0960*/  BSYNC.RECONVERGENT B2 ;  /* 0x0000000000027941 */ /* 0x000fea0003800200 */
.L_x_44:
[----:B------:R-:W-:Y:S05]  /*0970*/  BRA `(.L_x_48) ;  /* 0x0000000000207947 */ /* 0x000fea0003800000 */
.L_x_43:
[----:B------:R-:W-:-:S04]  /*0980*/  LOP3.LUT R0, R7, 0x80000000, R9, 0x48, !PT ;  /* 0x8000000007007812 */ /* 0x000fc800078e4809 */
[----:B------:R-:W-:Y:S01]  /*0990*/  LOP3.LUT R0, R0, 0x7f800000, RZ, 0xfc, !PT ;  /* 0x7f80000000007812 */ /* 0x000fe200078efcff */
[----:B------:R-:W-:Y:S06]  /*09a0*/  BRA `(.L_x_48) ;  /* 0x0000000000147947 */ /* 0x000fec0003800000 */
.L_x_42:
[----:B------:R-:W-:Y:S01]  /*09b0*/  LOP3.LUT R0, R7, 0x80000000, R9, 0x48, !PT ;  /* 0x8000000007007812 */ /* 0x000fe200078e4809 */
[----:B------:R-:W-:Y:S06]  /*09c0*/  BRA `(.L_x_48) ;  /* 0x00000000000c7947 */ /* 0x000fec0003800000 */
.L_x_41:
[----:B------:R-:W0:Y:S01]  /*09d0*/  MUFU.RSQ R0, -QNAN ;  /* 0xffc0000000007908 */ /* 0x000e220000001400 */
[----:B------:R-:W-:Y:S05]  /*09e0*/  BRA `(.L_x_48) ;  /* 0x0000000000047947 */ /* 0x000fea0003800000 */
.L_x_40:
[----:B------:R-:W-:-:S07]  /*09f0*/  FADD.FTZ R0, R0, R3 ;  /* 0x0000000300007221 */ /* 0x000fce0000010000 */
.L_x_48:
[----:B------:R-:W-:Y:S05]  /*0a00*/  BSYNC.RECONVERGENT B1 ;  /* 0x0000000000017941 */ /* 0x000fea0003800200 */
.L_x_38:
[----:B------:R-:W-:-:S04]  /*0a10*/  IMAD.MOV.U32 R3, RZ, RZ, 0x0 ;  /* 0x00000000ff037424 */ /* 0x000fc800078e00ff */
[----:B0-----:R-:W-:Y:S05]  /*0a20*/  RET.REL.NODEC R2 `(softmax_forward_float) ;  /* 0xfffffff402747950 */ /* 0x001fea0003c3ffff */
.L_x_49:
        /* <DEDUP_REMOVED lines=13> */
.L_x_82:


//--------------------- .text.tanh_forward_float  --------------------------
	.section	.text.tanh_forward_float,"ax",@progbits
	.align	128
        .global         tanh_forward_float
        .type           tanh_forward_float,@function
        .size           tanh_forward_float,(.L_x_83 - tanh_forward_float)
        .other          tanh_forward_float,@"STO_CUDA_ENTRY STV_DEFAULT"
tanh_forward_float:
.text.tanh_forward_float:
        /* <DEDUP_REMOVED lines=20> */
[----:B------:R-:W-:Y:S01]  /*0140*/  IMAD R5, R5, UR9, R3 ;  /* 0x0000000905057c24 */ /* 0x000fe2000f8e0203 */
[----:B------:R-:W-:-:S04]  /*0150*/  SEL R3, R2, RZ, P0 ;  /* 0x000000ff02037207 */ /* 0x000fc80000000000 */
[----:B------:R-:W-:Y:S02]  /*0160*/  IADD3 R0, P1, PT, R0, R3, RZ ;  /* 0x0000000300007210 */ /* 0x000fe40007f3e0ff */
[----:B------:R-:W-:-:S05]  /*0170*/  SEL R3, R5, RZ, P0 ;  /* 0x000000ff05037207 */ /* 0x000fca0000000000 */
[----:B------:R-:W-:Y:S01]  /*0180*/  IMAD.X R3, RZ, RZ, R3, P1 ;  /* 0x000000ffff037224 */ /* 0x000fe200008e0603 */
[----:B0-----:R-:W-:-:S04]  /*0190*/  LEA R4, P0, R0, UR6, 0x2 ;  /* 0x0000000600047c11 */ /* 0x001fc8000f8010ff */
[----:B------:R-:W-:-:S05]  /*01a0*/  LEA.HI.X R5, R0, UR7, R3, 0x2, P0 ;  /* 0x0000000700057c11 */ /* 0x000fca00080f1403 */
        /* <DEDUP_REMOVED lines=23> */
[----:B------:R-:W-:Y:S05]  /*0320*/  CALL.REL.NOINC `($__internal_4_$__cuda_sm3x_div_rn_noftz_f32_slowpath) ;  /* 0x0000000000107944 */ /* 0x000fea0003c00000 */
[----:B------:R-:W-:-:S07]  /*0330*/  IMAD.MOV.U32 R9, RZ, RZ, R0 ;  /* 0x000000ffff097224 */ /* 0x000fce00078e0000 */
.L_x_51:
[----:B------:R-:W-:Y:S05]  /*0340*/  BSYNC.RECONVERGENT B0 ;  /* 0x0000000000007941 */ /* 0x000fea0003800200 */
.L_x_50:
[----:B------:R-:W-:Y:S01]  /*0350*/  STG.E desc[UR4][R4.64], R9 ;  /* 0x0000000904007986 */ /* 0x000fe2000c101904 */
[----:B------:R-:W-:Y:S05]  /*0360*/  EXIT ;  /* 0x000000000000794d */ /* 0x000fea0003800000 */
        .weak           $__internal_4_$__cuda_sm3x_div_rn_noftz_f32_slowpath
        .type           $__internal_4_$__cuda_sm3x_div_rn_noftz_f32_slowpath,@function
        .size           $__internal_4_$__cuda_sm3x_div_rn_noftz_f32_slowpath,(.L_x_83 - $__internal_4_$__cuda_sm3x_div_rn_noftz_f32_slowpath)
$__internal_4_$__cuda_sm3x_div_rn_noftz_f32_slowpath:
        /* <DEDUP_REMOVED lines=36> */
.L_x_53:
[----:B------:R-:W-:Y:S01]  /*05b0*/  LEA R0, R7, 0xc0800000, 0x17 ;  /* 0xc080000007007811 */ /* 0x000fe200078eb8ff */
[----:B------:R-:W-:Y:S01]  /*05c0*/  VIADD R6, R6, 0xffffff81 ;  /* 0xffffff8106067836 */ /* 0x000fe20000000000 */
[----:B------:R-:W-:Y:S03]  /*05d0*/  BSSY.RECONVERGENT B2, `(.L_x_58) ;  /* 0x0000035000027945 */ /* 0x000fe60003800200 */
[----:B------:R-:W-:Y:S01]  /*05e0*/  IMAD.IADD R9, R9, 0x1, -R0 ;  /* 0x0000000109097824 */ /* 0x000fe200078e0a00 */
[C---:B------:R-:W-:Y:S01]  /*05f0*/  IADD3 R7, PT, PT, R6.reuse, 0x7f, -R7 ;  /* 0x0000007f06077810 */ /* 0x040fe20007ffe807 */
[----:B------:R-:W-:Y:S02]  /*0600*/  IMAD R0, R6, -0x800000, R8 ;  /* 0xff80000006007824 */ /* 0x000fe400078e0208 */
[----:B------:R-:W0:Y:S01]  /*0610*/  MUFU.RCP R3, R9 ;  /* 0x0000000900037308 */ /* 0x000e220000001000 */
[----:B------:R-:W-:Y:S01]  /*0620*/  FADD.FTZ R11, -R9, -RZ ;  /* 0x800000ff090b7221 */ /* 0x000fe20000010100 */
[----:B------:R-:W-:-:S03]  /*0630*/  IMAD.IADD R7, R7, 0x1, R10 ;  /* 0x0000000107077824 */ /* 0x000fc600078e020a */
        /* <DEDUP_REMOVED lines=20> */
[CCC-:B------:R-:W-:Y:S01]  /*0780*/  FFMA.RZ R3, R12.reuse, R8.reuse, R13.reuse ;  /* 0x000000080c037223 */ /* 0x1c0fe2000000c00d */
[CCC-:B------:R-:W-:Y:S01]  /*0790*/  FFMA.RM R6, R12.reuse, R8.reuse, R13.reuse ;  /* 0x000000080c067223 */ /* 0x1c0fe2000000400d */
[C---:B------:R-:W-:Y:S02]  /*07a0*/  ISETP.NE.AND P2, PT, R9.reuse, RZ, PT ;  /* 0x000000ff0900720c */ /* 0x040fe40003f45270 */
[----:B------:R-:W-:Y:S02]  /*07b0*/  ISETP.NE.AND P1, PT, R9, RZ, PT ;  /* 0x000000ff0900720c */ /* 0x000fe40003f25270 */
[----:B------:R-:W-:Y:S01]  /*07c0*/  LOP3.LUT R7, R3, 0x7fffff, RZ, 0xc0, !PT ;  /* 0x007fffff03077812 */ /* 0x000fe200078ec0ff */
[----:B------:R-:W-:Y:S01]  /*07d0*/  FFMA.RP R3, R12, R8, R13 ;  /* 0x000000080c037223 */ /* 0x000fe2000000800d */
[----:B------:R-:W-:Y:S02]  /*07e0*/  VIADD R8, R9, 0x20 ;  /* 0x0000002009087836 */ /* 0x000fe40000000000 */
[----:B------:R-:W-:Y:S01]  /*07f0*/  LOP3.LUT R7, R7, 0x800000, RZ, 0xfc, !PT ;  /* 0x0080000007077812 */ /* 0x000fe200078efcff */
[----:B------:R-:W-:Y:S01]  /*0800*/  IMAD.MOV R9, RZ, RZ, -R9 ;  /* 0x000000ffff097224 */ /* 0x000fe200078e0a09 */
[----:B------:R-:W-:-:S02]  /*0810*/  FSETP.NEU.FTZ.AND P0, PT, R3, R6, PT ;  /* 0x000000060300720b */ /* 0x000fc40003f1d000 */
[----:B------:R-:W-:Y:S02]  /*0820*/  SHF.L.U32 R8, R7, R8, RZ ;  /* 0x0000000807087219 */ /* 0x000fe400000006ff */
[----:B------:R-:W-:Y:S02]  /*0830*/  SEL R6, R9, RZ, P2 ;  /* 0x000000ff09067207 */ /* 0x000fe40001000000 */
[----:B------:R-:W-:Y:S02]  /*0840*/  ISETP.NE.AND P1, PT, R8, RZ, P1 ;  /* 0x000000ff0800720c */ /* 0x000fe40000f25270 */
[----:B------:R-:W-:Y:S02]  /*0850*/  SHF.R.U32.HI R6, RZ, R6, R7 ;  /* 0x00000006ff067219 */ /* 0x000fe40000011607 */
[----:B------:R-:W-:Y:S02]  /*0860*/  PLOP3.LUT P0, PT, P0, P1, PT, 0xf8, 0x8f ;  /* 0x00000000008f781c */ /* 0x000fe40000703f70 */
[----:B------:R-:W-:-:S02]  /*0870*/  SHF.R.U32.HI R8, RZ, 0x1, R6 ;  /* 0x00000001ff087819 */ /* 0x000fc40000011606 */
[----:B------:R-:W-:-:S04]  /*0880*/  SEL R3, RZ, 0x1, !P0 ;  /* 0x00000001ff037807 */ /* 0x000fc80004000000 */
[----:B------:R-:W-:-:S04]  /*0890*/  LOP3.LUT R3, R3, 0x1, R8, 0xf8, !PT ;  /* 0x0000000103037812 */ /* 0x000fc800078ef808 */
[----:B------:R-:W-:-:S05]  /*08a0*/  LOP3.LUT R3, R3, R6, RZ, 0xc0, !PT ;  /* 0x0000000603037212 */ /* 0x000fca00078ec0ff */
[----:B------:R-:W-:-:S05]  /*08b0*/  IMAD.IADD R3, R8, 0x1, R3 ;  /* 0x0000000108037824 */ /* 0x000fca00078e0203 */
[----:B------:R-:W-:Y:S01]  /*08c0*/  LOP3.LUT R0, R3, R0, RZ, 0xfc, !PT ;  /* 0x0000000003007212 */ /* 0x000fe200078efcff */
[----:B------:R-:W-:Y:S06]  /*08d0*/  BRA `(.L_x_61) ;  /* 0x0000000000107947 */ /* 0x000fec0003800000 */
.L_x_60:
[----:B------:R-:W-:-:S04]  /*08e0*/  LOP3.LUT R0, R0, 0x80000000, RZ, 0xc0, !PT ;  /* 0x8000000000007812 */ /* 0x000fc800078ec0ff */
[----:B------:R-:W-:Y:S01]  /*08f0*/  LOP3.LUT R0, R0, 0x7f800000, RZ, 0xfc, !PT ;  /* 0x7f80000000007812 */ /* 0x000fe200078efcff */
[----:B------:R-:W-:Y:S06]  /*0900*/  BRA `(.L_x_61) ;  /* 0x0000000000047947 */ /* 0x000fec0003800000 */
.L_x_59:
[----:B------:R-:W-:-:S07]  /*0910*/  IMAD R0, R7, 0x800000, R0 ;  /* 0x0080000007007824 */ /* 0x000fce00078e0200 */
.L_x_61:
[----:B------:R-:W-:Y:S05]  /*0920*/  BSYNC.RECONVERGENT B2 ;  /* 0x0000000000027941 */ /* 0x000fea0003800200 */
.L_x_58:
[----:B------:R-:W-:Y:S05]  /*0930*/  BRA `(.L_x_62) ;  /* 0x0000000000207947 */ /* 0x000fea0003800000 */
.L_x_57:
[----:B------:R-:W-:-:S04]  /*0940*/  LOP3.LUT R0, R9, 0x80000000, R8, 0x48, !PT ;  /* 0x8000000009007812 */ /* 0x000fc800078e4808 */
[----:B------:R-:W-:Y:S01]  /*0950*/  LOP3.LUT R0, R0, 0x7f800000, RZ, 0xfc, !PT ;  /* 0x7f80000000007812 */ /* 0x000fe200078efcff */
[----:B------:R-:W-:Y:S06]  /*0960*/  BRA `(.L_x_62) ;  /* 0x0000000000147947 */ /* 0x000fec0003800000 */
.L_x_56:
[----:B------:R-:W-:Y:S01]  /*0970*/  LOP3.LUT R0, R9, 0x80000000, R8, 0x48, !PT ;  /* 0x8000000009007812 */ /* 0x000fe200078e4808 */
[----:B------:R-:W-:Y:S06]  /*0980*/  BRA `(.L_x_62) ;  /* 0x00000000000c7947 */ /* 0x000fec0003800000 */
.L_x_55:
[----:B------:R-:W0:Y:S01]  /*0990*/  MUFU.RSQ R0, -QNAN ;  /* 0xffc0000000007908 */ /* 0x000e220000001400 */
[----:B------:R-:W-:Y:S05]  /*09a0*/  BRA `(.L_x_62) ;  /* 0x0000000000047947 */ /* 0x000fea0003800000 */
.L_x_54:
[----:B------:R-:W-:-:S07]  /*09b0*/  FADD.FTZ R0, R0, R3 ;  /* 0x0000000300007221 */ /* 0x000fce0000010000 */
.L_x_62:
[----:B------:R-:W-:Y:S05]  /*09c0*/  BSYNC.RECONVERGENT B1 ;  /* 0x0000000000017941 */ /* 0x000fea0003800200 */
.L_x_52:
[----:B------:R-:W-:-:S04]  /*09d0*/  IMAD.MOV.U32 R3, RZ, RZ, 0x0 ;  /* 0x00000000ff037424 */ /* 0x000fc800078e00ff */
[----:B0-----:R-:W-:Y:S05]  /*09e0*/  RET.REL.NODEC R2 `(tanh_forward_float) ;  /* 0xfffffff402847950 */ /* 0x001fea0003c3ffff */
.L_x_63:
        /* <DEDUP_REMOVED lines=9> */
.L_x_83:


//--------------------- .text.swish_forwaxd_float --------------------------
	.section	.text.swish_forwaxd_float,"ax",@progbits
	.align	128
        .global         swish_forwaxd_float
        .type           swish_forwaxd_float,@function
        .size           swish_forwaxd_float,(.L_x_84 - swish_forwaxd_float)
        .other          swish_forwaxd_float,@"STO_CUDA_ENTRY STV_DEFAULT"
swish_forwaxd_float:
.text.swish_forwaxd_float:
        /* <DEDUP_REMOVED lines=46> */
[----:B------:R-:W-:-:S05]  /*02e0*/  LOP3.LUT R0, R7, 0x7fffffff, RZ, 0xc0, !PT ;  /* 0x7fffffff07007812 */ /* 0x000fca00078ec0ff */
[----:B------:R-:W-:Y:S01]  /*02f0*/  VIADD R10, R0, 0xfff00000 ;  /* 0xfff00000000a7836 */ /* 0x000fe20000000000 */
[----:B------:R-:W-:-:S07]  /*0300*/  MOV R0, 0x320 ;  /* 0x0000032000007802 */ /* 0x000fce0000000f00 */
[----:B------:R-:W-:Y:S05]  /*0310*/  CALL.REL.NOINC `($__internal_5_$__cuda_sm20_dblrcp_rn_slowpath_v3) ;  /* 0x0000000000147944 */ /* 0x000fea0003c00000 */
.L_x_65:
[----:B------:R-:W-:Y:S05]  /*0320*/  BSYNC.RECONVERGENT B0 ;  /* 0x0000000000007941 */ /* 0x000fea0003800200 */
.L_x_64:
[----:B------:R-:W-:-:S10]  /*0330*/  DMUL R4, R4, R10 ;  /* 0x0000000a04047228 */ /* 0x000fd40000000000 */
[----:B------:R-:W0:Y:S02]  /*0340*/  F2F.F32.F64 R5, R4 ;  /* 0x0000000400057310 */ /* 0x000e240000301000 */
[----:B0-----:R-:W-:Y:S01]  /*0350*/  STG.E desc[UR4][R2.64], R5 ;  /* 0x0000000502007986 */ /* 0x001fe2000c101904 */
[----:B------:R-:W-:Y:S05]  /*0360*/  EXIT ;  /* 0x000000000000794d */ /* 0x000fea0003800000 */
        .weak           $__internal_5_$__cuda_sm20_dblrcp_rn_slowpath_v3
        .type           $__internal_5_$__cuda_sm20_dblrcp_rn_slowpath_v3,@function
        .size           $__internal_5_$__cuda_sm20_dblrcp_rn_slowpath_v3,(.L_x_84 - $__internal_5_$__cuda_sm20_dblrcp_rn_slowpath_v3)
$__internal_5_$__cuda_sm20_dblrcp_rn_slowpath_v3:
        /* <DEDUP_REMOVED lines=11> */
[----:B------:R-:W-:Y:S01]  /*0420*/  VIADD R9, R7, 0xc0200000 ;  /* 0xc020000007097836 */ /* 0x000fe20000000000 */
[----:B------:R-:W-:-:S03]  /*0430*/  MOV R8, R6 ;  /* 0x0000000600087202 */ /* 0x000fc60000000f00 */
[----:B------:R-:W0:Y:S03]  /*0440*/  MUFU.RCP64H R11, R9 ;  /* 0x00000009000b7308 */ /* 0x000e260000001800 */
        /* <DEDUP_REMOVED lines=10> */
.L_x_69:
        /* <DEDUP_REMOVED lines=10> */
.L_x_67:
[----:B------:R-:W-:Y:S01]  /*0590*/  LOP3.LUT R9, R7, 0x80000, RZ, 0xfc, !PT ;  /* 0x0008000007097812 */ /* 0x000fe200078efcff */
[----:B------:R-:W-:-:S07]  /*05a0*/  IMAD.MOV.U32 R8, RZ, RZ, R6 ;  /* 0x000000ffff087224 */ /* 0x000fce00078e0006 */
.L_x_68:
[----:B------:R-:W-:Y:S05]  /*05b0*/  BSYNC.RECONVERGENT B1 ;  /* 0x0000000000017941 */ /* 0x000fea0003800200 */
.L_x_66:
[----:B------:R-:W-:Y:S01]  /*05c0*/  IMAD.MOV.U32 R6, RZ, RZ, R0 ;  /* 0x000000ffff067224 */ /* 0x000fe200078e0000 */
[----:B------:R-:W-:Y:S01]  /*05d0*/  MOV R11, R9 ;  /* 0x00000009000b7202 */ /* 0x000fe20000000f00 */
[----:B------:R-:W-:Y:S02]  /*05e0*/  IMAD.MOV.U32 R7, RZ, RZ, 0x0 ;  /* 0x00000000ff077424 */ /* 0x000fe400078e00ff */
[----:B------:R-:W-:Y:S02]  /*05f0*/  IMAD.MOV.U32 R10, RZ, RZ, R8 ;  /* 0x000000ffff0a7224 */ /* 0x000fe400078e0008 */
[----:B------:R-:W-:Y:S05]  /*0600*/  RET.REL.NODEC R6 `(swish_forwaxd_float) ;  /* 0xfffffff8067c7950 */ /* 0x000fea0003c3ffff */
.L_x_70:
        /* <DEDUP_REMOVED lines=15> */
.L_x_84:


//--------------------- .text.relu_forward_float  --------------------------
	.section	.text.relu_forward_float,"ax",@progbits
	.align	128
        .global         relu_forward_float
        .type           relu_forward_float,@function
        .size           relu_forward_float,(.L_x_95 - relu_forward_float)
        .other          relu_forward_float,@"STO_CUDA_ENTRY STV_DEFAULT"
relu_forward_float:
.text.relu_forward_float:
        /* <DEDUP_REMOVED lines=27> */
[----:B-1----:R-:W2:Y:S02]  /*01b0*/  LDG.E R0, desc[UR4][R2.64] ;  /* 0x0000000402007981 */ /* 0x002ea4000c1e1900 */
[----:B--2---:R-:W-:-:S13]  /*01c0*/  FSETP.GEU.AND P0, PT, R0, RZ, PT ;  /* 0x000000ff0000720b */ /* 0x004fda0003f0e000 */
[----:B------:R-:W-:Y:S05]  /*01d0*/  @P0 EXIT ;  /* 0x000000000000094d */ /* 0x000fea0003800000 */
[----:B------:R-:W-:Y:S01]  /*01e0*/  STG.E desc[UR4][R2.64], RZ ;  /* 0x000000ff02007986 */ /* 0x000fe2000c101904 */
[----:B------:R-:W-:Y:S05]  /*01f0*/  EXIT ;  /* 0x000000000000794d */ /* 0x000fea0003800000 */
.L_x_71:
        /* <DEDUP_REMOVED lines=16> */
.L_x_95:


//--------------------- .text.sigmoid_forward_float --------------------------
	.section	.text.sigmoid_forward_float,"ax",@progbits
	.align	128
        .global         sigmoid_forward_float
        .type           sigmoid_forward_float,@function
        .size           sigmoid_forward_float,(.L_x_85 - sigmoid_forward_float)
        .other          sigmoid_forward_float,@"STO_CUDA_ENTRY STV_DEFAULT"
sigmoid_forward_float:
.text.sigmoid_forward_float:
        /* <DEDUP_REMOVED lines=45> */
[----:B------:R-:W-:-:S05]  /*02d0*/  LOP3.LUT R0, R5, 0x7fffffff, RZ, 0xc0, !PT ;  /* 0x7fffffff05007812 */ /* 0x000fca00078ec0ff */
[----:B------:R-:W-:Y:S01]  /*02e0*/  VIADD R8, R0, 0xfff00000 ;  /* 0xfff0000000087836 */ /* 0x000fe20000000000 */
[----:B------:R-:W-:-:S07]  /*02f0*/  MOV R0, 0x310 ;  /* 0x0000031000007802 */ /* 0x000fce0000000f00 */
[----:B------:R-:W-:Y:S05]  /*0300*/  CALL.REL.NOINC `($__internal_6_$__cuda_sm20_dblrcp_rn_slowpath_v3) ;  /* 0x0000000000107944 */ /* 0x000fea0003c00000 */
.L_x_73:
[----:B------:R-:W-:Y:S05]  /*0310*/  BSYNC.RECONVERGENT B0 ;  /* 0x0000000000007941 */ /* 0x000fea0003800200 */
.L_x_72:
[----:B------:R-:W0:Y:S02]  /*0320*/  F2F.F32.F64 R9, R8 ;  /* 0x0000000800097310 */ /* 0x000e240000301000 */
[----:B0-----:R-:W-:Y:S01]  /*0330*/  STG.E desc[UR4][R2.64], R9 ;  /* 0x0000000902007986 */ /* 0x001fe2000c101904 */
[----:B------:R-:W-:Y:S05]  /*0340*/  EXIT ;  /* 0x000000000000794d */ /* 0x000fea0003800000 */
        .weak           $__internal_6_$__cuda_sm20_dblrcp_rn_slowpath_v3
        .type           $__internal_6_$__cuda_sm20_dblrcp_rn_slowpath_v3,@function
        .size           $__internal_6_$__cuda_sm20_dblrcp_rn_slowpath_v3,(.L_x_85 - $__internal_6_$__cuda_sm20_dblrcp_rn_slowpath_v3)
$__internal_6_$__cuda_sm20_dblrcp_rn_slowpath_v3:
        /* <DEDUP_REMOVED lines=24> */
.L_x_77:
        /* <DEDUP_REMOVED lines=10> */
.L_x_75:
[----:B------:R-:W-:Y:S01]  /*0570*/  LOP3.LUT R7, R5, 0x80000, RZ, 0xfc, !PT ;  /* 0x0008000005077812 */ /* 0x000fe200078efcff */
[----:B------:R-:W-:-:S07]  /*0580*/  IMAD.MOV.U32 R6, RZ, RZ, R4 ;  /* 0x000000ffff067224 */ /* 0x000fce00078e0004 */
.L_x_76:
[----:B------:R-:W-:Y:S05]  /*0590*/  BSYNC.RECONVERGENT B1 ;  /* 0x0000000000017941 */ /* 0x000fea0003800200 */
.L_x_74:
[----:B------:R-:W-:Y:S01]  /*05a0*/  IMAD.MOV.U32 R4, RZ, RZ, R0 ;  /* 0x000000ffff047224 */ /* 0x000fe200078e0000 */
[----:B------:R-:W-:Y:S01]  /*05b0*/  MOV R9, R7 ;  /* 0x0000000700097202 */ /* 0x000fe20000000f00 */
[----:B------:R-:W-:Y:S02]  /*05c0*/  IMAD.MOV.U32 R5, RZ, RZ, 0x0 ;  /* 0x00000000ff057424 */ /* 0x000fe400078e00ff */
[----:B------:R-:W-:Y:S02]  /*05d0*/  IMAD.MOV.U32 R8, RZ, RZ, R6 ;  /* 0x000000ffff087224 */ /* 0x000fe400078e0006 */
[----:B------:R-:W-:Y:S05]  /*05e0*/  RET.REL.NODEC R4 `(sigmoid_forward_float) ;  /* 0xfffffff804847950 */ /* 0x000fea0003c3ffff */
.L_x_78:
        /* <DEDUP_REMOVED lines=9> */
.L_x_85:


//--------------------- .nv.shared.reserved.0     --------------------------
	.section	.nv.shared.reserved.0,"aw",@nobits
	.weak		__nv_reservedSMEM_offset_0_alias
	.size		__nv_reservedSMEM_offset_0_alias, 0, 64
	.other		__nv_reservedSMEM_offset_0_alias,@"STO_CUDA_RESERVED_SHARED STV_DEFAULT"
__nv_reservedSMEM_offset_0_alias:
	.zero		0
	.zero		64


//--------------------- .nv.constant0.softmax_backward_float --------------------------
	.section	.nv.constant0.softmax_backward_float,"a",@progbits
	.sectionflags	@""
	.align	4
.nv.constant0.softmax_backward_float:
	.zero		928


//--------------------- .nv.constant0.tanh_backward_float --------------------------
	.section	.nv.constant0.tanh_backward_float,"a",@progbits
	.sectionflags	@""
	.align	4
.nv.constant0.tanh_backward_float:
	.zero		928


//--------------------- .nv.constant0.swish_backward_float --------------------------
	.section	.nv.constant0.swish_backward_float,"a",@progbits
	.sectionflags	@""
	.align	4
.nv.constant0.swish_backward_float:
	.zero		928


//--------------------- .nv.constant0.relu_backward_float --------------------------
	.section	.nv.constant0.relu_backward_float,"a",@progbits
	.sectionflags	@""
	.align	4
.nv.constant0.relu_backward_float:
	.zero		928


//--------------------- .nv.constant0.sigmoid_backward_float --------------------------
	.section	.nv.constant0.sigmoid_backward_float,"a",@progbits
	.sectionflags	@""
	.align	4
.nv.constant0.sigmoid_backward_float:
	.zero		928


//--------------------- .nv.constant0.softmax_preprocessing_float --------------------------
	.section	.nv.constant0.softmax_preprocessing_float,"a",@progbits
	.sectionflags	@""
	.align	4
.nv.constant0.softmax_preprocessing_float:
	.zero		936


//--------------------- .nv.constant0.softmax_forward_float --------------------------
	.section	.nv.constant0.softmax_forward_float,"a",@progbits
	.sectionflags	@""
	.align	4
.nv.constant0.softmax_forward_float:
	.zero		936


//--------------------- .nv.constant0.tanh_forward_float --------------------------
	.section	.nv.constant0.tanh_forward_float,"a",@progbits
	.sectionflags	@""
	.align	4
.nv.constant0.tanh_forward_float:
	.zero		936


//--------------------- .nv.constant0.swish_forwaxd_float --------------------------
	.section	.nv.constant0.swish_forwaxd_float,"a",@progbits
	.sectionflags	@""
	.align	4
.nv.constant0.swish_forwaxd_float:
	.zero		936


//--------------------- .nv.constant0.relu_forward_float --------------------------
	.section	.nv.constant0.relu_forward_float,"a",@progbits
	.sectionflags	@""
	.align	4
.nv.constant0.relu_forward_float:
	.zero		936


//--------------------- .nv.constant0.sigmoid_forward_float --------------------------
	.section	.nv.constant0.sigmoid_forward_float,"a",@progbits
	.sectionflags	@""
	.align	4
.nv.constant0.sigmoid_forward_float:
	.zero		920


//--------------------- SYMBOLS --------------------------

	.type		.nv.reservedSmem.offset0,@object
	.size		.nv.reservedSmem.offset0,0x4
